//
// Generated by NVIDIA NVVM Compiler
//
// Compiler Build ID: CL-36424714
// Cuda compilation tools, release 13.0, V13.0.88
// Based on NVVM 20.0.0
//

.version 9.0
.target sm_100
.address_size 64

	// .globl	_Z13worker_threadPKmPmS1_i
.global .align 4 .u32 work = 1;
.const .align 4 .b8 d_PC1[224] = {57, 0, 0, 0, 49, 0, 0, 0, 41, 0, 0, 0, 33, 0, 0, 0, 25, 0, 0, 0, 17, 0, 0, 0, 9, 0, 0, 0, 1, 0, 0, 0, 58, 0, 0, 0, 50, 0, 0, 0, 42, 0, 0, 0, 34, 0, 0, 0, 26, 0, 0, 0, 18, 0, 0, 0, 10, 0, 0, 0, 2, 0, 0, 0, 59, 0, 0, 0, 51, 0, 0, 0, 43, 0, 0, 0, 35, 0, 0, 0, 27, 0, 0, 0, 19, 0, 0, 0, 11, 0, 0, 0, 3, 0, 0, 0, 60, 0, 0, 0, 52, 0, 0, 0, 44, 0, 0, 0, 36, 0, 0, 0, 63, 0, 0, 0, 55, 0, 0, 0, 47, 0, 0, 0, 39, 0, 0, 0, 31, 0, 0, 0, 23, 0, 0, 0, 15, 0, 0, 0, 7, 0, 0, 0, 62, 0, 0, 0, 54, 0, 0, 0, 46, 0, 0, 0, 38, 0, 0, 0, 30, 0, 0, 0, 22, 0, 0, 0, 14, 0, 0, 0, 6, 0, 0, 0, 61, 0, 0, 0, 53, 0, 0, 0, 45, 0, 0, 0, 37, 0, 0, 0, 29, 0, 0, 0, 21, 0, 0, 0, 13, 0, 0, 0, 5, 0, 0, 0, 28, 0, 0, 0, 20, 0, 0, 0, 12, 0, 0, 0, 4};
.const .align 4 .b8 d_Rotations[64] = {1, 0, 0, 0, 1, 0, 0, 0, 2, 0, 0, 0, 2, 0, 0, 0, 2, 0, 0, 0, 2, 0, 0, 0, 2, 0, 0, 0, 2, 0, 0, 0, 1, 0, 0, 0, 2, 0, 0, 0, 2, 0, 0, 0, 2, 0, 0, 0, 2, 0, 0, 0, 2, 0, 0, 0, 2, 0, 0, 0, 1};
.const .align 4 .b8 d_PC2[192] = {14, 0, 0, 0, 17, 0, 0, 0, 11, 0, 0, 0, 24, 0, 0, 0, 1, 0, 0, 0, 5, 0, 0, 0, 3, 0, 0, 0, 28, 0, 0, 0, 15, 0, 0, 0, 6, 0, 0, 0, 21, 0, 0, 0, 10, 0, 0, 0, 23, 0, 0, 0, 19, 0, 0, 0, 12, 0, 0, 0, 4, 0, 0, 0, 26, 0, 0, 0, 8, 0, 0, 0, 16, 0, 0, 0, 7, 0, 0, 0, 27, 0, 0, 0, 20, 0, 0, 0, 13, 0, 0, 0, 2, 0, 0, 0, 41, 0, 0, 0, 52, 0, 0, 0, 31, 0, 0, 0, 37, 0, 0, 0, 47, 0, 0, 0, 55, 0, 0, 0, 30, 0, 0, 0, 40, 0, 0, 0, 51, 0, 0, 0, 45, 0, 0, 0, 33, 0, 0, 0, 48, 0, 0, 0, 44, 0, 0, 0, 49, 0, 0, 0, 39, 0, 0, 0, 56, 0, 0, 0, 34, 0, 0, 0, 53, 0, 0, 0, 46, 0, 0, 0, 42, 0, 0, 0, 50, 0, 0, 0, 36, 0, 0, 0, 29, 0, 0, 0, 32};
.const .align 4 .b8 d_InitialPermutation[256] = {58, 0, 0, 0, 50, 0, 0, 0, 42, 0, 0, 0, 34, 0, 0, 0, 26, 0, 0, 0, 18, 0, 0, 0, 10, 0, 0, 0, 2, 0, 0, 0, 60, 0, 0, 0, 52, 0, 0, 0, 44, 0, 0, 0, 36, 0, 0, 0, 28, 0, 0, 0, 20, 0, 0, 0, 12, 0, 0, 0, 4, 0, 0, 0, 62, 0, 0, 0, 54, 0, 0, 0, 46, 0, 0, 0, 38, 0, 0, 0, 30, 0, 0, 0, 22, 0, 0, 0, 14, 0, 0, 0, 6, 0, 0, 0, 64, 0, 0, 0, 56, 0, 0, 0, 48, 0, 0, 0, 40, 0, 0, 0, 32, 0, 0, 0, 24, 0, 0, 0, 16, 0, 0, 0, 8, 0, 0, 0, 57, 0, 0, 0, 49, 0, 0, 0, 41, 0, 0, 0, 33, 0, 0, 0, 25, 0, 0, 0, 17, 0, 0, 0, 9, 0, 0, 0, 1, 0, 0, 0, 59, 0, 0, 0, 51, 0, 0, 0, 43, 0, 0, 0, 35, 0, 0, 0, 27, 0, 0, 0, 19, 0, 0, 0, 11, 0, 0, 0, 3, 0, 0, 0, 61, 0, 0, 0, 53, 0, 0, 0, 45, 0, 0, 0, 37, 0, 0, 0, 29, 0, 0, 0, 21, 0, 0, 0, 13, 0, 0, 0, 5, 0, 0, 0, 63, 0, 0, 0, 55, 0, 0, 0, 47, 0, 0, 0, 39, 0, 0, 0, 31, 0, 0, 0, 23, 0, 0, 0, 15, 0, 0, 0, 7};
.const .align 4 .b8 d_FinalPermutation[256] = {40, 0, 0, 0, 8, 0, 0, 0, 48, 0, 0, 0, 16, 0, 0, 0, 56, 0, 0, 0, 24, 0, 0, 0, 64, 0, 0, 0, 32, 0, 0, 0, 39, 0, 0, 0, 7, 0, 0, 0, 47, 0, 0, 0, 15, 0, 0, 0, 55, 0, 0, 0, 23, 0, 0, 0, 63, 0, 0, 0, 31, 0, 0, 0, 38, 0, 0, 0, 6, 0, 0, 0, 46, 0, 0, 0, 14, 0, 0, 0, 54, 0, 0, 0, 22, 0, 0, 0, 62, 0, 0, 0, 30, 0, 0, 0, 37, 0, 0, 0, 5, 0, 0, 0, 45, 0, 0, 0, 13, 0, 0, 0, 53, 0, 0, 0, 21, 0, 0, 0, 61, 0, 0, 0, 29, 0, 0, 0, 36, 0, 0, 0, 4, 0, 0, 0, 44, 0, 0, 0, 12, 0, 0, 0, 52, 0, 0, 0, 20, 0, 0, 0, 60, 0, 0, 0, 28, 0, 0, 0, 35, 0, 0, 0, 3, 0, 0, 0, 43, 0, 0, 0, 11, 0, 0, 0, 51, 0, 0, 0, 19, 0, 0, 0, 59, 0, 0, 0, 27, 0, 0, 0, 34, 0, 0, 0, 2, 0, 0, 0, 42, 0, 0, 0, 10, 0, 0, 0, 50, 0, 0, 0, 18, 0, 0, 0, 58, 0, 0, 0, 26, 0, 0, 0, 33, 0, 0, 0, 1, 0, 0, 0, 41, 0, 0, 0, 9, 0, 0, 0, 49, 0, 0, 0, 17, 0, 0, 0, 57, 0, 0, 0, 25};
.const .align 4 .b8 d_DesExpansion[192] = {32, 0, 0, 0, 1, 0, 0, 0, 2, 0, 0, 0, 3, 0, 0, 0, 4, 0, 0, 0, 5, 0, 0, 0, 4, 0, 0, 0, 5, 0, 0, 0, 6, 0, 0, 0, 7, 0, 0, 0, 8, 0, 0, 0, 9, 0, 0, 0, 8, 0, 0, 0, 9, 0, 0, 0, 10, 0, 0, 0, 11, 0, 0, 0, 12, 0, 0, 0, 13, 0, 0, 0, 12, 0, 0, 0, 13, 0, 0, 0, 14, 0, 0, 0, 15, 0, 0, 0, 16, 0, 0, 0, 17, 0, 0, 0, 16, 0, 0, 0, 17, 0, 0, 0, 18, 0, 0, 0, 19, 0, 0, 0, 20, 0, 0, 0, 21, 0, 0, 0, 20, 0, 0, 0, 21, 0, 0, 0, 22, 0, 0, 0, 23, 0, 0, 0, 24, 0, 0, 0, 25, 0, 0, 0, 24, 0, 0, 0, 25, 0, 0, 0, 26, 0, 0, 0, 27, 0, 0, 0, 28, 0, 0, 0, 29, 0, 0, 0, 28, 0, 0, 0, 29, 0, 0, 0, 30, 0, 0, 0, 31, 0, 0, 0, 32, 0, 0, 0, 1};
.const .align 4 .b8 d_DesSbox[2048] = {14, 0, 0, 0, 4, 0, 0, 0, 13, 0, 0, 0, 1, 0, 0, 0, 2, 0, 0, 0, 15, 0, 0, 0, 11, 0, 0, 0, 8, 0, 0, 0, 3, 0, 0, 0, 10, 0, 0, 0, 6, 0, 0, 0, 12, 0, 0, 0, 5, 0, 0, 0, 9, 0, 0, 0, 0, 0, 0, 0, 7, 0, 0, 0, 0, 0, 0, 0, 15, 0, 0, 0, 7, 0, 0, 0, 4, 0, 0, 0, 14, 0, 0, 0, 2, 0, 0, 0, 13, 0, 0, 0, 1, 0, 0, 0, 10, 0, 0, 0, 6, 0, 0, 0, 12, 0, 0, 0, 11, 0, 0, 0, 9, 0, 0, 0, 5, 0, 0, 0, 3, 0, 0, 0, 8, 0, 0, 0, 4, 0, 0, 0, 1, 0, 0, 0, 14, 0, 0, 0, 8, 0, 0, 0, 13, 0, 0, 0, 6, 0, 0, 0, 2, 0, 0, 0, 11, 0, 0, 0, 15, 0, 0, 0, 12, 0, 0, 0, 9, 0, 0, 0, 7, 0, 0, 0, 3, 0, 0, 0, 10, 0, 0, 0, 5, 0, 0, 0, 0, 0, 0, 0, 15, 0, 0, 0, 12, 0, 0, 0, 8, 0, 0, 0, 2, 0, 0, 0, 4, 0, 0, 0, 9, 0, 0, 0, 1, 0, 0, 0, 7, 0, 0, 0, 5, 0, 0, 0, 11, 0, 0, 0, 3, 0, 0, 0, 14, 0, 0, 0, 10, 0, 0, 0, 0, 0, 0, 0, 6, 0, 0, 0, 13, 0, 0, 0, 15, 0, 0, 0, 1, 0, 0, 0, 8, 0, 0, 0, 14, 0, 0, 0, 6, 0, 0, 0, 11, 0, 0, 0, 3, 0, 0, 0, 4, 0, 0, 0, 9, 0, 0, 0, 7, 0, 0, 0, 2, 0, 0, 0, 13, 0, 0, 0, 12, 0, 0, 0, 0, 0, 0, 0, 5, 0, 0, 0, 10, 0, 0, 0, 3, 0, 0, 0, 13, 0, 0, 0, 4, 0, 0, 0, 7, 0, 0, 0, 15, 0, 0, 0, 2, 0, 0, 0, 8, 0, 0, 0, 14, 0, 0, 0, 12, 0, 0, 0, 0, 0, 0, 0, 1, 0, 0, 0, 10, 0, 0, 0, 6, 0, 0, 0, 9, 0, 0, 0, 11, 0, 0, 0, 5, 0, 0, 0, 0, 0, 0, 0, 14, 0, 0, 0, 7, 0, 0, 0, 11, 0, 0, 0, 10, 0, 0, 0, 4, 0, 0, 0, 13, 0, 0, 0, 1, 0, 0, 0, 5, 0, 0, 0, 8, 0, 0, 0, 12, 0, 0, 0, 6, 0, 0, 0, 9, 0, 0, 0, 3, 0, 0, 0, 2, 0, 0, 0, 15, 0, 0, 0, 13, 0, 0, 0, 8, 0, 0, 0, 10, 0, 0, 0, 1, 0, 0, 0, 3, 0, 0, 0, 15, 0, 0, 0, 4, 0, 0, 0, 2, 0, 0, 0, 11, 0, 0, 0, 6, 0, 0, 0, 7, 0, 0, 0, 12, 0, 0, 0, 0, 0, 0, 0, 5, 0, 0, 0, 14, 0, 0, 0, 9, 0, 0, 0, 10, 0, 0, 0, 0, 0, 0, 0, 9, 0, 0, 0, 14, 0, 0, 0, 6, 0, 0, 0, 3, 0, 0, 0, 15, 0, 0, 0, 5, 0, 0, 0, 1, 0, 0, 0, 13, 0, 0, 0, 12, 0, 0, 0, 7, 0, 0, 0, 11, 0, 0, 0, 4, 0, 0, 0, 2, 0, 0, 0, 8, 0, 0, 0, 13, 0, 0, 0, 7, 0, 0, 0, 0, 0, 0, 0, 9, 0, 0, 0, 3, 0, 0, 0, 4, 0, 0, 0, 6, 0, 0, 0, 10, 0, 0, 0, 2, 0, 0, 0, 8, 0, 0, 0, 5, 0, 0, 0, 14, 0, 0, 0, 12, 0, 0, 0, 11, 0, 0, 0, 15, 0, 0, 0, 1, 0, 0, 0, 13, 0, 0, 0, 6, 0, 0, 0, 4, 0, 0, 0, 9, 0, 0, 0, 8, 0, 0, 0, 15, 0, 0, 0, 3, 0, 0, 0, 0, 0, 0, 0, 11, 0, 0, 0, 1, 0, 0, 0, 2, 0, 0, 0, 12, 0, 0, 0, 5, 0, 0, 0, 10, 0, 0, 0, 14, 0, 0, 0, 7, 0, 0, 0, 1, 0, 0, 0, 10, 0, 0, 0, 13, 0, 0, 0, 0, 0, 0, 0, 6, 0, 0, 0, 9, 0, 0, 0, 8, 0, 0, 0, 7, 0, 0, 0, 4, 0, 0, 0, 15, 0, 0, 0, 14, 0, 0, 0, 3, 0, 0, 0, 11, 0, 0, 0, 5, 0, 0, 0, 2, 0, 0, 0, 12, 0, 0, 0, 7, 0, 0, 0, 13, 0, 0, 0, 14, 0, 0, 0, 3, 0, 0, 0, 0, 0, 0, 0, 6, 0, 0, 0, 9, 0, 0, 0, 10, 0, 0, 0, 1, 0, 0, 0, 2, 0, 0, 0, 8, 0, 0, 0, 5, 0, 0, 0, 11, 0, 0, 0, 12, 0, 0, 0, 4, 0, 0, 0, 15, 0, 0, 0, 13, 0, 0, 0, 8, 0, 0, 0, 11, 0, 0, 0, 5, 0, 0, 0, 6, 0, 0, 0, 15, 0, 0, 0, 0, 0, 0, 0, 3, 0, 0, 0, 4, 0, 0, 0, 7, 0, 0, 0, 2, 0, 0, 0, 12, 0, 0, 0, 1, 0, 0, 0, 10, 0, 0, 0, 14, 0, 0, 0, 9, 0, 0, 0, 10, 0, 0, 0, 6, 0, 0, 0, 9, 0, 0, 0, 0, 0, 0, 0, 12, 0, 0, 0, 11, 0, 0, 0, 7, 0, 0, 0, 13, 0, 0, 0, 15, 0, 0, 0, 1, 0, 0, 0, 3, 0, 0, 0, 14, 0, 0, 0, 5, 0, 0, 0, 2, 0, 0, 0, 8, 0, 0, 0, 4, 0, 0, 0, 3, 0, 0, 0, 15, 0, 0, 0, 0, 0, 0, 0, 6, 0, 0, 0, 10, 0, 0, 0, 1, 0, 0, 0, 13, 0, 0, 0, 8, 0, 0, 0, 9, 0, 0, 0, 4, 0, 0, 0, 5, 0, 0, 0, 11, 0, 0, 0, 12, 0, 0, 0, 7, 0, 0, 0, 2, 0, 0, 0, 14, 0, 0, 0, 2, 0, 0, 0, 12, 0, 0, 0, 4, 0, 0, 0, 1, 0, 0, 0, 7, 0, 0, 0, 10, 0, 0, 0, 11, 0, 0, 0, 6, 0, 0, 0, 8, 0, 0, 0, 5, 0, 0, 0, 3, 0, 0, 0, 15, 0, 0, 0, 13, 0, 0, 0, 0, 0, 0, 0, 14, 0, 0, 0, 9, 0, 0, 0, 14, 0, 0, 0, 11, 0, 0, 0, 2, 0, 0, 0, 12, 0, 0, 0, 4, 0, 0, 0, 7, 0, 0, 0, 13, 0, 0, 0, 1, 0, 0, 0, 5, 0, 0, 0, 0, 0, 0, 0, 15, 0, 0, 0, 10, 0, 0, 0, 3, 0, 0, 0, 9, 0, 0, 0, 8, 0, 0, 0, 6, 0, 0, 0, 4, 0, 0, 0, 2, 0, 0, 0, 1, 0, 0, 0, 11, 0, 0, 0, 10, 0, 0, 0, 13, 0, 0, 0, 7, 0, 0, 0, 8, 0, 0, 0, 15, 0, 0, 0, 9, 0, 0, 0, 12, 0, 0, 0, 5, 0, 0, 0, 6, 0, 0, 0, 3, 0, 0, 0, 0, 0, 0, 0, 14, 0, 0, 0, 11, 0, 0, 0, 8, 0, 0, 0, 12, 0, 0, 0, 7, 0, 0, 0, 1, 0, 0, 0, 14, 0, 0, 0, 2, 0, 0, 0, 13, 0, 0, 0, 6, 0, 0, 0, 15, 0, 0, 0, 0, 0, 0, 0, 9, 0, 0, 0, 10, 0, 0, 0, 4, 0, 0, 0, 5, 0, 0, 0, 3, 0, 0, 0, 12, 0, 0, 0, 1, 0, 0, 0, 10, 0, 0, 0, 15, 0, 0, 0, 9, 0, 0, 0, 2, 0, 0, 0, 6, 0, 0, 0, 8, 0, 0, 0, 0, 0, 0, 0, 13, 0, 0, 0, 3, 0, 0, 0, 4, 0, 0, 0, 14, 0, 0, 0, 7, 0, 0, 0, 5, 0, 0, 0, 11, 0, 0, 0, 10, 0, 0, 0, 15, 0, 0, 0, 4, 0, 0, 0, 2, 0, 0, 0, 7, 0, 0, 0, 12, 0, 0, 0, 9, 0, 0, 0, 5, 0, 0, 0, 6, 0, 0, 0, 1, 0, 0, 0, 13, 0, 0, 0, 14, 0, 0, 0, 0, 0, 0, 0, 11, 0, 0, 0, 3, 0, 0, 0, 8, 0, 0, 0, 9, 0, 0, 0, 14, 0, 0, 0, 15, 0, 0, 0, 5, 0, 0, 0, 2, 0, 0, 0, 8, 0, 0, 0, 12, 0, 0, 0, 3, 0, 0, 0, 7, 0, 0, 0, 0, 0, 0, 0, 4, 0, 0, 0, 10, 0, 0, 0, 1, 0, 0, 0, 13, 0, 0, 0, 11, 0, 0, 0, 6, 0, 0, 0, 4, 0, 0, 0, 3, 0, 0, 0, 2, 0, 0, 0, 12, 0, 0, 0, 9, 0, 0, 0, 5, 0, 0, 0, 15, 0, 0, 0, 10, 0, 0, 0, 11, 0, 0, 0, 14, 0, 0, 0, 1, 0, 0, 0, 7, 0, 0, 0, 6, 0, 0, 0, 0, 0, 0, 0, 8, 0, 0, 0, 13, 0, 0, 0, 4, 0, 0, 0, 11, 0, 0, 0, 2, 0, 0, 0, 14, 0, 0, 0, 15, 0, 0, 0, 0, 0, 0, 0, 8, 0, 0, 0, 13, 0, 0, 0, 3, 0, 0, 0, 12, 0, 0, 0, 9, 0, 0, 0, 7, 0, 0, 0, 5, 0, 0, 0, 10, 0, 0, 0, 6, 0, 0, 0, 1, 0, 0, 0, 13, 0, 0, 0, 0, 0, 0, 0, 11, 0, 0, 0, 7, 0, 0, 0, 4, 0, 0, 0, 9, 0, 0, 0, 1, 0, 0, 0, 10, 0, 0, 0, 14, 0, 0, 0, 3, 0, 0, 0, 5, 0, 0, 0, 12, 0, 0, 0, 2, 0, 0, 0, 15, 0, 0, 0, 8, 0, 0, 0, 6, 0, 0, 0, 1, 0, 0, 0, 4, 0, 0, 0, 11, 0, 0, 0, 13, 0, 0, 0, 12, 0, 0, 0, 3, 0, 0, 0, 7, 0, 0, 0, 14, 0, 0, 0, 10, 0, 0, 0, 15, 0, 0, 0, 6, 0, 0, 0, 8, 0, 0, 0, 0, 0, 0, 0, 5, 0, 0, 0, 9, 0, 0, 0, 2, 0, 0, 0, 6, 0, 0, 0, 11, 0, 0, 0, 13, 0, 0, 0, 8, 0, 0, 0, 1, 0, 0, 0, 4, 0, 0, 0, 10, 0, 0, 0, 7, 0, 0, 0, 9, 0, 0, 0, 5, 0, 0, 0, 0, 0, 0, 0, 15, 0, 0, 0, 14, 0, 0, 0, 2, 0, 0, 0, 3, 0, 0, 0, 12, 0, 0, 0, 13, 0, 0, 0, 2, 0, 0, 0, 8, 0, 0, 0, 4, 0, 0, 0, 6, 0, 0, 0, 15, 0, 0, 0, 11, 0, 0, 0, 1, 0, 0, 0, 10, 0, 0, 0, 9, 0, 0, 0, 3, 0, 0, 0, 14, 0, 0, 0, 5, 0, 0, 0, 0, 0, 0, 0, 12, 0, 0, 0, 7, 0, 0, 0, 1, 0, 0, 0, 15, 0, 0, 0, 13, 0, 0, 0, 8, 0, 0, 0, 10, 0, 0, 0, 3, 0, 0, 0, 7, 0, 0, 0, 4, 0, 0, 0, 12, 0, 0, 0, 5, 0, 0, 0, 6, 0, 0, 0, 11, 0, 0, 0, 0, 0, 0, 0, 14, 0, 0, 0, 9, 0, 0, 0, 2, 0, 0, 0, 7, 0, 0, 0, 11, 0, 0, 0, 4, 0, 0, 0, 1, 0, 0, 0, 9, 0, 0, 0, 12, 0, 0, 0, 14, 0, 0, 0, 2, 0, 0, 0, 0, 0, 0, 0, 6, 0, 0, 0, 10, 0, 0, 0, 13, 0, 0, 0, 15, 0, 0, 0, 3, 0, 0, 0, 5, 0, 0, 0, 8, 0, 0, 0, 2, 0, 0, 0, 1, 0, 0, 0, 14, 0, 0, 0, 7, 0, 0, 0, 4, 0, 0, 0, 10, 0, 0, 0, 8, 0, 0, 0, 13, 0, 0, 0, 15, 0, 0, 0, 12, 0, 0, 0, 9, 0, 0, 0, 0, 0, 0, 0, 3, 0, 0, 0, 5, 0, 0, 0, 6, 0, 0, 0, 11};
.const .align 4 .b8 d_Pbox[128] = {16, 0, 0, 0, 7, 0, 0, 0, 20, 0, 0, 0, 21, 0, 0, 0, 29, 0, 0, 0, 12, 0, 0, 0, 28, 0, 0, 0, 17, 0, 0, 0, 1, 0, 0, 0, 15, 0, 0, 0, 23, 0, 0, 0, 26, 0, 0, 0, 5, 0, 0, 0, 18, 0, 0, 0, 31, 0, 0, 0, 10, 0, 0, 0, 2, 0, 0, 0, 8, 0, 0, 0, 24, 0, 0, 0, 14, 0, 0, 0, 32, 0, 0, 0, 27, 0, 0, 0, 3, 0, 0, 0, 9, 0, 0, 0, 19, 0, 0, 0, 13, 0, 0, 0, 30, 0, 0, 0, 6, 0, 0, 0, 22, 0, 0, 0, 11, 0, 0, 0, 4, 0, 0, 0, 25};

.visible .entry _Z13worker_threadPKmPmS1_i(
	.param .u64 .ptr .align 1 _Z13worker_threadPKmPmS1_i_param_0,
	.param .u64 .ptr .align 1 _Z13worker_threadPKmPmS1_i_param_1,
	.param .u64 .ptr .align 1 _Z13worker_threadPKmPmS1_i_param_2,
	.param .u32 _Z13worker_threadPKmPmS1_i_param_3
)
{
	.local .align 8 .b8 	__local_depot0[408];
	.reg .b64 	%SP;
	.reg .b64 	%SPL;
	.reg .pred 	%p<193>;
	.reg .b32 	%r<375>;
	.reg .b64 	%rd<919>;

	mov.u64 	%SPL, __local_depot0;
	ld.param.u32 	%r13, [_Z13worker_threadPKmPmS1_i_param_3];
	add.u64 	%rd1, %SPL, 0;
	add.u64 	%rd2, %SPL, 136;
	add.u64 	%rd3, %SPL, 272;
	shr.s32 	%r14, %r13, 31;
	shr.u32 	%r15, %r14, 29;
	add.s32 	%r16, %r13, %r15;
	shr.s32 	%r1, %r16, 3;
	ld.global.u32 	%r17, [work];
	setp.ne.s32 	%p1, %r17, 1;
	@%p1 bra 	$L__BB0_67;
	ld.const.u32 	%r18, [d_PC2+4];
	sub.s32 	%r19, 64, %r18;
	mov.b64 	%rd192, 1;
	shl.b64 	%rd4, %rd192, %r19;
	ld.const.u32 	%r20, [d_PC2+8];
	sub.s32 	%r21, 64, %r20;
	shl.b64 	%rd5, %rd192, %r21;
	ld.const.u32 	%r22, [d_PC2+12];
	sub.s32 	%r23, 64, %r22;
	shl.b64 	%rd6, %rd192, %r23;
	ld.const.u32 	%r24, [d_PC2+16];
	sub.s32 	%r25, 64, %r24;
	shl.b64 	%rd7, %rd192, %r25;
	ld.const.u32 	%r26, [d_PC2+20];
	sub.s32 	%r27, 64, %r26;
	shl.b64 	%rd8, %rd192, %r27;
	ld.const.u32 	%r28, [d_PC2+28];
	sub.s32 	%r29, 64, %r28;
	shl.b64 	%rd9, %rd192, %r29;
	ld.const.u32 	%r30, [d_PC2+32];
	sub.s32 	%r31, 64, %r30;
	shl.b64 	%rd10, %rd192, %r31;
	ld.const.u32 	%r32, [d_PC2+36];
	sub.s32 	%r33, 64, %r32;
	shl.b64 	%rd11, %rd192, %r33;
	ld.const.u32 	%r34, [d_PC2+40];
	sub.s32 	%r35, 64, %r34;
	shl.b64 	%rd12, %rd192, %r35;
	ld.const.u32 	%r36, [d_PC2+44];
	sub.s32 	%r37, 64, %r36;
	shl.b64 	%rd13, %rd192, %r37;
	ld.const.u32 	%r38, [d_PC2+48];
	sub.s32 	%r39, 64, %r38;
	shl.b64 	%rd14, %rd192, %r39;
	ld.const.u32 	%r40, [d_PC2+52];
	sub.s32 	%r41, 64, %r40;
	shl.b64 	%rd15, %rd192, %r41;
	ld.const.u32 	%r42, [d_PC2+56];
	sub.s32 	%r43, 64, %r42;
	shl.b64 	%rd16, %rd192, %r43;
	ld.const.u32 	%r44, [d_PC2+60];
	sub.s32 	%r45, 64, %r44;
	shl.b64 	%rd17, %rd192, %r45;
	ld.const.u32 	%r46, [d_PC2+64];
	sub.s32 	%r47, 64, %r46;
	shl.b64 	%rd18, %rd192, %r47;
	ld.const.u32 	%r48, [d_PC2+68];
	sub.s32 	%r49, 64, %r48;
	shl.b64 	%rd19, %rd192, %r49;
	ld.const.u32 	%r50, [d_PC2+72];
	sub.s32 	%r51, 64, %r50;
	shl.b64 	%rd20, %rd192, %r51;
	ld.const.u32 	%r52, [d_PC2+76];
	sub.s32 	%r53, 64, %r52;
	shl.b64 	%rd21, %rd192, %r53;
	ld.const.u32 	%r54, [d_PC2+80];
	sub.s32 	%r55, 64, %r54;
	shl.b64 	%rd22, %rd192, %r55;
	ld.const.u32 	%r56, [d_PC2+92];
	sub.s32 	%r57, 64, %r56;
	shl.b64 	%rd23, %rd192, %r57;
	ld.const.u32 	%r58, [d_PC2+96];
	sub.s32 	%r59, 64, %r58;
	shl.b64 	%rd24, %rd192, %r59;
	ld.const.u32 	%r60, [d_PC2+100];
	sub.s32 	%r61, 64, %r60;
	shl.b64 	%rd25, %rd192, %r61;
	ld.const.u32 	%r62, [d_PC2+104];
	sub.s32 	%r63, 64, %r62;
	shl.b64 	%rd26, %rd192, %r63;
	ld.const.u32 	%r64, [d_PC2+108];
	sub.s32 	%r65, 64, %r64;
	shl.b64 	%rd27, %rd192, %r65;
	ld.const.u32 	%r66, [d_PC2+112];
	sub.s32 	%r67, 64, %r66;
	shl.b64 	%rd28, %rd192, %r67;
	ld.const.u32 	%r68, [d_PC2+116];
	sub.s32 	%r69, 64, %r68;
	shl.b64 	%rd29, %rd192, %r69;
	ld.const.u32 	%r70, [d_PC2+120];
	sub.s32 	%r71, 64, %r70;
	shl.b64 	%rd30, %rd192, %r71;
	ld.const.u32 	%r72, [d_PC2+124];
	sub.s32 	%r73, 64, %r72;
	shl.b64 	%rd31, %rd192, %r73;
	ld.const.u32 	%r74, [d_PC2+128];
	sub.s32 	%r75, 64, %r74;
	shl.b64 	%rd32, %rd192, %r75;
	ld.const.u32 	%r76, [d_PC2+132];
	sub.s32 	%r77, 64, %r76;
	shl.b64 	%rd33, %rd192, %r77;
	ld.const.u32 	%r78, [d_PC2+136];
	sub.s32 	%r79, 64, %r78;
	shl.b64 	%rd34, %rd192, %r79;
	ld.const.u32 	%r80, [d_PC2+140];
	sub.s32 	%r81, 64, %r80;
	shl.b64 	%rd35, %rd192, %r81;
	ld.const.u32 	%r82, [d_PC2+144];
	sub.s32 	%r83, 64, %r82;
	shl.b64 	%rd36, %rd192, %r83;
	ld.const.u32 	%r84, [d_PC2+148];
	sub.s32 	%r85, 64, %r84;
	shl.b64 	%rd37, %rd192, %r85;
	ld.const.u32 	%r86, [d_PC2+152];
	sub.s32 	%r87, 64, %r86;
	shl.b64 	%rd38, %rd192, %r87;
	ld.const.u32 	%r88, [d_PC2+156];
	sub.s32 	%r89, 64, %r88;
	shl.b64 	%rd39, %rd192, %r89;
	ld.const.u32 	%r90, [d_PC2+160];
	sub.s32 	%r91, 64, %r90;
	shl.b64 	%rd40, %rd192, %r91;
	ld.const.u32 	%r92, [d_PC2+164];
	sub.s32 	%r93, 64, %r92;
	shl.b64 	%rd41, %rd192, %r93;
	ld.const.u32 	%r94, [d_PC2+168];
	sub.s32 	%r95, 64, %r94;
	shl.b64 	%rd42, %rd192, %r95;
	ld.const.u32 	%r96, [d_PC2+172];
	sub.s32 	%r97, 64, %r96;
	shl.b64 	%rd43, %rd192, %r97;
	ld.const.u32 	%r98, [d_PC2+176];
	sub.s32 	%r99, 64, %r98;
	shl.b64 	%rd44, %rd192, %r99;
	ld.const.u32 	%r100, [d_PC2+180];
	sub.s32 	%r101, 64, %r100;
	shl.b64 	%rd45, %rd192, %r101;
	ld.const.u32 	%r102, [d_PC2+184];
	sub.s32 	%r103, 64, %r102;
	shl.b64 	%rd46, %rd192, %r103;
	ld.const.u32 	%r104, [d_PC2+188];
	sub.s32 	%r105, 64, %r104;
	shl.b64 	%rd47, %rd192, %r105;
	ld.const.u32 	%r106, [d_DesExpansion+4];
	ld.const.u32 	%r107, [d_DesExpansion+8];
	ld.const.u32 	%r108, [d_DesExpansion+24];
	ld.const.u32 	%r109, [d_DesExpansion+28];
	ld.const.u32 	%r110, [d_DesExpansion+32];
	ld.const.u32 	%r111, [d_DesExpansion+36];
	ld.const.u32 	%r112, [d_DesExpansion+40];
	ld.const.u32 	%r113, [d_DesExpansion+44];
	ld.const.u32 	%r114, [d_DesExpansion+48];
	ld.const.u32 	%r115, [d_DesExpansion+52];
	ld.const.u32 	%r116, [d_DesExpansion+56];
	ld.const.u32 	%r117, [d_DesExpansion+60];
	ld.const.u32 	%r118, [d_DesExpansion+64];
	ld.const.u32 	%r119, [d_DesExpansion+68];
	ld.const.u32 	%r120, [d_DesExpansion+72];
	ld.const.u32 	%r121, [d_DesExpansion+76];
	ld.const.u32 	%r122, [d_DesExpansion+80];
	ld.const.u32 	%r123, [d_DesExpansion+84];
	ld.const.u32 	%r124, [d_DesExpansion+88];
	ld.const.u32 	%r125, [d_DesExpansion+92];
	ld.const.u32 	%r126, [d_DesExpansion+96];
	ld.const.u32 	%r127, [d_DesExpansion+100];
	ld.const.u32 	%r128, [d_DesExpansion+104];
	ld.const.u32 	%r129, [d_DesExpansion+108];
	ld.const.u32 	%r130, [d_DesExpansion+112];
	ld.const.u32 	%r131, [d_DesExpansion+116];
	ld.const.u32 	%r132, [d_DesExpansion+120];
	ld.const.u32 	%r133, [d_DesExpansion+124];
	ld.const.u32 	%r134, [d_DesExpansion+128];
	ld.const.u32 	%r135, [d_DesExpansion+132];
	ld.const.u32 	%r136, [d_DesExpansion+136];
	ld.const.u32 	%r137, [d_DesExpansion+140];
	ld.const.u32 	%r138, [d_DesExpansion+144];
	ld.const.u32 	%r139, [d_DesExpansion+148];
	ld.const.u32 	%r140, [d_DesExpansion+152];
	ld.const.u32 	%r141, [d_DesExpansion+156];
	ld.const.u32 	%r142, [d_DesExpansion+160];
	ld.const.u32 	%r143, [d_DesExpansion+164];
	ld.const.u32 	%r144, [d_DesExpansion+168];
	ld.const.u32 	%r145, [d_DesExpansion+172];
	ld.const.u32 	%r146, [d_DesExpansion+176];
	ld.const.u32 	%r147, [d_DesExpansion+180];
	ld.const.u32 	%r148, [d_DesExpansion+184];
	ld.const.u32 	%r149, [d_DesExpansion+188];
	ld.const.u32 	%r150, [d_Pbox+4];
	ld.const.u32 	%r151, [d_Pbox+8];
	ld.const.u32 	%r152, [d_Pbox+12];
	ld.const.u32 	%r153, [d_Pbox+16];
	ld.const.u32 	%r154, [d_Pbox+20];
	ld.const.u32 	%r155, [d_Pbox+24];
	ld.const.u32 	%r156, [d_Pbox+28];
	ld.const.u32 	%r157, [d_Pbox+32];
	ld.const.u32 	%r158, [d_Pbox+48];
	ld.const.u32 	%r159, [d_Pbox+52];
	ld.const.u32 	%r160, [d_Pbox+112];
	ld.const.u32 	%r161, [d_Pbox+120];
	ld.const.u32 	%r162, [d_Pbox+124];
	sub.s32 	%r163, 64, %r106;
	shl.b64 	%rd48, %rd192, %r163;
	sub.s32 	%r164, 64, %r107;
	shl.b64 	%rd49, %rd192, %r164;
	sub.s32 	%r165, 64, %r108;
	shl.b64 	%rd50, %rd192, %r165;
	sub.s32 	%r166, 64, %r109;
	shl.b64 	%rd51, %rd192, %r166;
	sub.s32 	%r167, 64, %r110;
	shl.b64 	%rd52, %rd192, %r167;
	sub.s32 	%r168, 64, %r111;
	shl.b64 	%rd53, %rd192, %r168;
	sub.s32 	%r169, 64, %r112;
	shl.b64 	%rd54, %rd192, %r169;
	sub.s32 	%r170, 64, %r113;
	shl.b64 	%rd55, %rd192, %r170;
	sub.s32 	%r171, 64, %r114;
	shl.b64 	%rd56, %rd192, %r171;
	sub.s32 	%r172, 64, %r115;
	shl.b64 	%rd57, %rd192, %r172;
	sub.s32 	%r173, 64, %r116;
	shl.b64 	%rd58, %rd192, %r173;
	sub.s32 	%r174, 64, %r117;
	shl.b64 	%rd59, %rd192, %r174;
	sub.s32 	%r175, 64, %r118;
	shl.b64 	%rd60, %rd192, %r175;
	sub.s32 	%r176, 64, %r119;
	shl.b64 	%rd61, %rd192, %r176;
	sub.s32 	%r177, 64, %r120;
	shl.b64 	%rd62, %rd192, %r177;
	sub.s32 	%r178, 64, %r121;
	shl.b64 	%rd63, %rd192, %r178;
	sub.s32 	%r179, 64, %r122;
	shl.b64 	%rd64, %rd192, %r179;
	sub.s32 	%r180, 64, %r123;
	shl.b64 	%rd65, %rd192, %r180;
	sub.s32 	%r181, 64, %r124;
	shl.b64 	%rd66, %rd192, %r181;
	sub.s32 	%r182, 64, %r125;
	shl.b64 	%rd67, %rd192, %r182;
	sub.s32 	%r183, 64, %r126;
	shl.b64 	%rd68, %rd192, %r183;
	sub.s32 	%r184, 64, %r127;
	shl.b64 	%rd69, %rd192, %r184;
	sub.s32 	%r185, 64, %r128;
	shl.b64 	%rd70, %rd192, %r185;
	sub.s32 	%r186, 64, %r129;
	shl.b64 	%rd71, %rd192, %r186;
	sub.s32 	%r187, 64, %r130;
	shl.b64 	%rd72, %rd192, %r187;
	sub.s32 	%r188, 64, %r131;
	shl.b64 	%rd73, %rd192, %r188;
	sub.s32 	%r189, 64, %r132;
	shl.b64 	%rd74, %rd192, %r189;
	sub.s32 	%r190, 64, %r133;
	shl.b64 	%rd75, %rd192, %r190;
	sub.s32 	%r191, 64, %r134;
	shl.b64 	%rd76, %rd192, %r191;
	sub.s32 	%r192, 64, %r135;
	shl.b64 	%rd77, %rd192, %r192;
	sub.s32 	%r193, 64, %r136;
	shl.b64 	%rd78, %rd192, %r193;
	sub.s32 	%r194, 64, %r137;
	shl.b64 	%rd79, %rd192, %r194;
	sub.s32 	%r195, 64, %r138;
	shl.b64 	%rd80, %rd192, %r195;
	sub.s32 	%r196, 64, %r139;
	shl.b64 	%rd81, %rd192, %r196;
	sub.s32 	%r197, 64, %r140;
	shl.b64 	%rd82, %rd192, %r197;
	sub.s32 	%r198, 64, %r141;
	shl.b64 	%rd83, %rd192, %r198;
	sub.s32 	%r199, 64, %r142;
	shl.b64 	%rd84, %rd192, %r199;
	sub.s32 	%r200, 64, %r143;
	shl.b64 	%rd85, %rd192, %r200;
	sub.s32 	%r201, 64, %r144;
	shl.b64 	%rd86, %rd192, %r201;
	sub.s32 	%r202, 64, %r145;
	shl.b64 	%rd87, %rd192, %r202;
	sub.s32 	%r203, 64, %r146;
	shl.b64 	%rd88, %rd192, %r203;
	sub.s32 	%r204, 64, %r147;
	shl.b64 	%rd89, %rd192, %r204;
	sub.s32 	%r205, 64, %r148;
	shl.b64 	%rd90, %rd192, %r205;
	sub.s32 	%r206, 64, %r149;
	shl.b64 	%rd91, %rd192, %r206;
	sub.s32 	%r207, 64, %r150;
	shl.b64 	%rd92, %rd192, %r207;
	sub.s32 	%r208, 64, %r151;
	shl.b64 	%rd93, %rd192, %r208;
	sub.s32 	%r209, 64, %r152;
	shl.b64 	%rd94, %rd192, %r209;
	sub.s32 	%r210, 64, %r153;
	shl.b64 	%rd95, %rd192, %r210;
	sub.s32 	%r211, 64, %r154;
	shl.b64 	%rd96, %rd192, %r211;
	sub.s32 	%r212, 64, %r155;
	shl.b64 	%rd97, %rd192, %r212;
	sub.s32 	%r213, 64, %r156;
	shl.b64 	%rd98, %rd192, %r213;
	sub.s32 	%r214, 64, %r157;
	shl.b64 	%rd99, %rd192, %r214;
	sub.s32 	%r215, 64, %r158;
	shl.b64 	%rd100, %rd192, %r215;
	sub.s32 	%r216, 64, %r159;
	shl.b64 	%rd101, %rd192, %r216;
	sub.s32 	%r217, 64, %r160;
	shl.b64 	%rd102, %rd192, %r217;
	sub.s32 	%r218, 64, %r161;
	shl.b64 	%rd103, %rd192, %r218;
	sub.s32 	%r219, 64, %r162;
	shl.b64 	%rd104, %rd192, %r219;
	mov.b64 	%rd883, 0;
	mov.u32 	%r221, %ctaid.x;
	shl.b32 	%r222, %r221, 10;
	mov.u32 	%r223, %tid.x;
	or.b32  	%r224, %r222, %r223;
	shl.b32 	%r225, %r221, 13;
	ld.const.u32 	%r261, [d_PC2];
	sub.s32 	%r262, 64, %r261;
	ld.const.u32 	%r263, [d_PC2+24];
	sub.s32 	%r264, 64, %r263;
	ld.const.u32 	%r265, [d_PC2+84];
	sub.s32 	%r266, 64, %r265;
	ld.const.u32 	%r267, [d_PC2+88];
	sub.s32 	%r268, 64, %r267;
	ld.const.u32 	%r295, [d_DesExpansion];
	sub.s32 	%r296, 64, %r295;
	ld.const.u32 	%r297, [d_DesExpansion+12];
	sub.s32 	%r298, 64, %r297;
	ld.const.u32 	%r299, [d_DesExpansion+16];
	sub.s32 	%r300, 64, %r299;
	ld.const.u32 	%r301, [d_DesExpansion+20];
	sub.s32 	%r302, 64, %r301;
	ld.const.u32 	%r303, [d_Pbox];
	sub.s32 	%r304, 64, %r303;
	ld.const.u32 	%r305, [d_Pbox+36];
	sub.s32 	%r306, 64, %r305;
	ld.const.u32 	%r307, [d_Pbox+40];
	sub.s32 	%r308, 64, %r307;
	ld.const.u32 	%r309, [d_Pbox+44];
	sub.s32 	%r310, 64, %r309;
	ld.const.u32 	%r311, [d_Pbox+56];
	sub.s32 	%r312, 64, %r311;
	ld.const.u32 	%r313, [d_Pbox+60];
	sub.s32 	%r314, 64, %r313;
	ld.const.u32 	%r315, [d_Pbox+64];
	sub.s32 	%r316, 64, %r315;
	ld.const.u32 	%r317, [d_Pbox+68];
	sub.s32 	%r318, 64, %r317;
	ld.const.u32 	%r319, [d_Pbox+72];
	sub.s32 	%r320, 64, %r319;
	ld.const.u32 	%r321, [d_Pbox+76];
	sub.s32 	%r322, 64, %r321;
	ld.const.u32 	%r323, [d_Pbox+80];
	sub.s32 	%r324, 64, %r323;
	ld.const.u32 	%r325, [d_Pbox+84];
	sub.s32 	%r326, 64, %r325;
	ld.const.u32 	%r327, [d_Pbox+88];
	sub.s32 	%r328, 64, %r327;
	ld.const.u32 	%r329, [d_Pbox+92];
	sub.s32 	%r330, 64, %r329;
	ld.const.u32 	%r331, [d_Pbox+96];
	sub.s32 	%r332, 64, %r331;
	ld.const.u32 	%r333, [d_Pbox+100];
	sub.s32 	%r334, 64, %r333;
	ld.const.u32 	%r335, [d_Pbox+104];
	sub.s32 	%r336, 64, %r335;
	ld.const.u32 	%r337, [d_Pbox+108];
	sub.s32 	%r338, 64, %r337;
	ld.const.u32 	%r339, [d_Pbox+116];
	sub.s32 	%r340, 64, %r339;
$L__BB0_2:
	shl.b64 	%rd196, %rd883, 5;
	and.b64  	%rd197, %rd196, 1090921693184;
	shl.b64 	%rd198, %rd883, 28;
	and.b64  	%rd199, %rd198, 71494644084506624;
	shl.b64 	%rd200, %rd883, 27;
	and.b64  	%rd201, %rd200, 279275953455104;
	shl.b64 	%rd202, %rd883, 26;
	and.b64  	%rd203, %rd202, 1090921693184;
	shl.b64 	%rd204, %rd883, 25;
	and.b64  	%rd205, %rd204, 4261412864;
	cvt.u64.u32 	%rd206, %r225;
	and.b64  	%rd207, %rd206, 16646144;
	mul.wide.u32 	%rd208, %r224, 4;
	and.b64  	%rd209, %rd208, 65024;
	or.b64  	%rd210, %rd207, %rd209;
	mul.wide.u32 	%rd211, %r224, 2;
	and.b64  	%rd212, %rd211, 254;
	or.b64  	%rd213, %rd210, %rd212;
	or.b64  	%rd214, %rd213, %rd201;
	or.b64  	%rd215, %rd214, %rd199;
	or.b64  	%rd216, %rd215, %rd203;
	or.b64  	%rd217, %rd216, %rd205;
	or.b64  	%rd106, %rd217, %rd197;
	mov.u64 	%rd218, d_PC1;
	add.s64 	%rd884, %rd218, 16;
	mov.b64 	%rd887, 0;
	mov.b64 	%rd885, 56;
	mov.b32 	%r370, 0;
$L__BB0_3:
	ld.const.u32 	%r226, [%rd884+-16];
	sub.s32 	%r227, 64, %r226;
	shr.u64 	%rd219, %rd106, %r227;
	and.b64  	%rd220, %rd219, 1;
	setp.eq.b64 	%p2, %rd220, 1;
	not.pred 	%p3, %p2;
	@%p3 bra 	$L__BB0_5;
	cvt.u32.u64 	%r228, %rd885;
	add.s32 	%r229, %r228, 7;
	mov.b64 	%rd221, 1;
	shl.b64 	%rd222, %rd221, %r229;
	add.s64 	%rd887, %rd222, %rd887;
$L__BB0_5:
	ld.const.u32 	%r230, [%rd884+-12];
	sub.s32 	%r231, 64, %r230;
	shr.u64 	%rd223, %rd106, %r231;
	and.b64  	%rd224, %rd223, 1;
	setp.eq.b64 	%p4, %rd224, 1;
	not.pred 	%p5, %p4;
	@%p5 bra 	$L__BB0_7;
	cvt.u32.u64 	%r232, %rd885;
	add.s32 	%r233, %r232, 6;
	mov.b64 	%rd225, 1;
	shl.b64 	%rd226, %rd225, %r233;
	add.s64 	%rd887, %rd226, %rd887;
$L__BB0_7:
	ld.const.u32 	%r234, [%rd884+-8];
	sub.s32 	%r235, 64, %r234;
	shr.u64 	%rd227, %rd106, %r235;
	and.b64  	%rd228, %rd227, 1;
	setp.eq.b64 	%p6, %rd228, 1;
	not.pred 	%p7, %p6;
	@%p7 bra 	$L__BB0_9;
	cvt.u32.u64 	%r236, %rd885;
	add.s32 	%r237, %r236, 5;
	mov.b64 	%rd229, 1;
	shl.b64 	%rd230, %rd229, %r237;
	add.s64 	%rd887, %rd230, %rd887;
$L__BB0_9:
	ld.const.u32 	%r238, [%rd884+-4];
	sub.s32 	%r239, 64, %r238;
	shr.u64 	%rd231, %rd106, %r239;
	and.b64  	%rd232, %rd231, 1;
	setp.eq.b64 	%p8, %rd232, 1;
	not.pred 	%p9, %p8;
	@%p9 bra 	$L__BB0_11;
	cvt.u32.u64 	%r240, %rd885;
	add.s32 	%r241, %r240, 4;
	mov.b64 	%rd233, 1;
	shl.b64 	%rd234, %rd233, %r241;
	add.s64 	%rd887, %rd234, %rd887;
$L__BB0_11:
	ld.const.u32 	%r242, [%rd884];
	sub.s32 	%r243, 64, %r242;
	shr.u64 	%rd235, %rd106, %r243;
	and.b64  	%rd236, %rd235, 1;
	setp.eq.b64 	%p10, %rd236, 1;
	not.pred 	%p11, %p10;
	@%p11 bra 	$L__BB0_13;
	cvt.u32.u64 	%r244, %rd885;
	add.s32 	%r245, %r244, 3;
	mov.b64 	%rd237, 1;
	shl.b64 	%rd238, %rd237, %r245;
	add.s64 	%rd887, %rd238, %rd887;
$L__BB0_13:
	ld.const.u32 	%r246, [%rd884+4];
	sub.s32 	%r247, 64, %r246;
	shr.u64 	%rd239, %rd106, %r247;
	and.b64  	%rd240, %rd239, 1;
	setp.eq.b64 	%p12, %rd240, 1;
	not.pred 	%p13, %p12;
	@%p13 bra 	$L__BB0_15;
	cvt.u32.u64 	%r248, %rd885;
	add.s32 	%r249, %r248, 2;
	mov.b64 	%rd241, 1;
	shl.b64 	%rd242, %rd241, %r249;
	add.s64 	%rd887, %rd242, %rd887;
$L__BB0_15:
	ld.const.u32 	%r250, [%rd884+8];
	sub.s32 	%r251, 64, %r250;
	shr.u64 	%rd243, %rd106, %r251;
	and.b64  	%rd244, %rd243, 1;
	setp.eq.b64 	%p14, %rd244, 1;
	not.pred 	%p15, %p14;
	@%p15 bra 	$L__BB0_17;
	cvt.u32.u64 	%r252, %rd885;
	add.s32 	%r253, %r252, 1;
	mov.b64 	%rd245, 1;
	shl.b64 	%rd246, %rd245, %r253;
	add.s64 	%rd887, %rd246, %rd887;
$L__BB0_17:
	ld.const.u32 	%r254, [%rd884+12];
	sub.s32 	%r255, 64, %r254;
	shr.u64 	%rd247, %rd106, %r255;
	and.b64  	%rd248, %rd247, 1;
	setp.eq.b64 	%p16, %rd248, 1;
	not.pred 	%p17, %p16;
	@%p17 bra 	$L__BB0_19;
	cvt.u32.u64 	%r256, %rd885;
	mov.b64 	%rd249, 1;
	shl.b64 	%rd250, %rd249, %r256;
	add.s64 	%rd887, %rd250, %rd887;
$L__BB0_19:
	add.s64 	%rd885, %rd885, -8;
	add.s32 	%r370, %r370, 32;
	add.s64 	%rd884, %rd884, 32;
	setp.ne.s32 	%p18, %r370, 224;
	@%p18 bra 	$L__BB0_3;
	shl.b64 	%rd251, %rd887, 28;
	and.b64  	%rd895, %rd251, -68719476736;
	and.b64  	%rd896, %rd887, -68719476736;
	mov.b32 	%r371, 1;
$L__BB0_21:
	add.s32 	%r258, %r371, -1;
	mul.wide.u32 	%rd252, %r258, 4;
	mov.u64 	%rd253, d_Rotations;
	add.s64 	%rd254, %rd253, %rd252;
	ld.const.u32 	%r5, [%rd254];
	shl.b64 	%rd897, %rd896, %r5;
	setp.gt.s64 	%p19, %rd896, -1;
	@%p19 bra 	$L__BB0_23;
	add.s32 	%r259, %r5, 35;
	mov.b64 	%rd255, 1;
	shl.b64 	%rd256, %rd255, %r259;
	add.s64 	%rd897, %rd897, %rd256;
$L__BB0_23:
	shl.b64 	%rd898, %rd895, %r5;
	setp.ne.s32 	%p20, %r5, 2;
	and.b64  	%rd257, %rd896, 4611686018427387904;
	setp.eq.s64 	%p21, %rd257, 0;
	add.s64 	%rd258, %rd897, 68719476736;
	selp.b64 	%rd259, %rd897, %rd258, %p21;
	selp.b64 	%rd896, %rd897, %rd259, %p20;
	setp.gt.s64 	%p22, %rd895, -1;
	@%p22 bra 	$L__BB0_25;
	add.s32 	%r260, %r5, 35;
	mov.b64 	%rd260, 1;
	shl.b64 	%rd261, %rd260, %r260;
	shl.b64 	%rd262, %rd895, %r5;
	add.s64 	%rd898, %rd262, %rd261;
$L__BB0_25:
	and.b64  	%rd263, %rd895, 4611686018427387904;
	setp.eq.s64 	%p24, %rd263, 0;
	add.s64 	%rd264, %rd898, 68719476736;
	selp.b64 	%rd265, %rd898, %rd264, %p24;
	selp.b64 	%rd895, %rd898, %rd265, %p20;
	shr.u64 	%rd266, %rd895, 28;
	or.b64  	%rd267, %rd266, %rd896;
	mul.wide.u32 	%rd268, %r371, 8;
	add.s64 	%rd269, %rd3, %rd268;
	shr.u64 	%rd270, %rd267, %r262;
	and.b64  	%rd271, %rd270, 1;
	setp.eq.b64 	%p25, %rd271, 1;
	selp.b64 	%rd272, -9223372036854775808, 0, %p25;
	and.b64  	%rd273, %rd4, %rd267;
	setp.eq.s64 	%p26, %rd273, 0;
	or.b64  	%rd274, %rd272, 4611686018427387904;
	selp.b64 	%rd275, %rd272, %rd274, %p26;
	and.b64  	%rd276, %rd5, %rd267;
	setp.eq.s64 	%p27, %rd276, 0;
	or.b64  	%rd277, %rd275, 2305843009213693952;
	selp.b64 	%rd278, %rd275, %rd277, %p27;
	and.b64  	%rd279, %rd6, %rd267;
	setp.eq.s64 	%p28, %rd279, 0;
	or.b64  	%rd280, %rd278, 1152921504606846976;
	selp.b64 	%rd281, %rd278, %rd280, %p28;
	and.b64  	%rd282, %rd7, %rd267;
	setp.eq.s64 	%p29, %rd282, 0;
	add.s64 	%rd283, %rd281, 576460752303423488;
	selp.b64 	%rd284, %rd281, %rd283, %p29;
	and.b64  	%rd285, %rd8, %rd267;
	setp.eq.s64 	%p30, %rd285, 0;
	add.s64 	%rd286, %rd284, 288230376151711744;
	selp.b64 	%rd287, %rd284, %rd286, %p30;
	shr.u64 	%rd288, %rd267, %r264;
	and.b64  	%rd289, %rd288, 1;
	setp.eq.b64 	%p31, %rd289, 1;
	add.s64 	%rd290, %rd287, 144115188075855872;
	selp.b64 	%rd291, %rd290, %rd287, %p31;
	and.b64  	%rd292, %rd9, %rd267;
	setp.eq.s64 	%p32, %rd292, 0;
	add.s64 	%rd293, %rd291, 72057594037927936;
	selp.b64 	%rd294, %rd291, %rd293, %p32;
	and.b64  	%rd295, %rd10, %rd267;
	setp.eq.s64 	%p33, %rd295, 0;
	add.s64 	%rd296, %rd294, 36028797018963968;
	selp.b64 	%rd297, %rd294, %rd296, %p33;
	and.b64  	%rd298, %rd11, %rd267;
	setp.eq.s64 	%p34, %rd298, 0;
	add.s64 	%rd299, %rd297, 18014398509481984;
	selp.b64 	%rd300, %rd297, %rd299, %p34;
	and.b64  	%rd301, %rd12, %rd267;
	setp.eq.s64 	%p35, %rd301, 0;
	add.s64 	%rd302, %rd300, 9007199254740992;
	selp.b64 	%rd303, %rd300, %rd302, %p35;
	and.b64  	%rd304, %rd13, %rd267;
	setp.eq.s64 	%p36, %rd304, 0;
	add.s64 	%rd305, %rd303, 4503599627370496;
	selp.b64 	%rd306, %rd303, %rd305, %p36;
	and.b64  	%rd307, %rd14, %rd267;
	setp.eq.s64 	%p37, %rd307, 0;
	add.s64 	%rd308, %rd306, 2251799813685248;
	selp.b64 	%rd309, %rd306, %rd308, %p37;
	and.b64  	%rd310, %rd15, %rd267;
	setp.eq.s64 	%p38, %rd310, 0;
	add.s64 	%rd311, %rd309, 1125899906842624;
	selp.b64 	%rd312, %rd309, %rd311, %p38;
	and.b64  	%rd313, %rd16, %rd267;
	setp.eq.s64 	%p39, %rd313, 0;
	add.s64 	%rd314, %rd312, 562949953421312;
	selp.b64 	%rd315, %rd312, %rd314, %p39;
	and.b64  	%rd316, %rd17, %rd267;
	setp.eq.s64 	%p40, %rd316, 0;
	add.s64 	%rd317, %rd315, 281474976710656;
	selp.b64 	%rd318, %rd315, %rd317, %p40;
	and.b64  	%rd319, %rd18, %rd267;
	setp.eq.s64 	%p41, %rd319, 0;
	add.s64 	%rd320, %rd318, 140737488355328;
	selp.b64 	%rd321, %rd318, %rd320, %p41;
	and.b64  	%rd322, %rd19, %rd267;
	setp.eq.s64 	%p42, %rd322, 0;
	add.s64 	%rd323, %rd321, 70368744177664;
	selp.b64 	%rd324, %rd321, %rd323, %p42;
	and.b64  	%rd325, %rd20, %rd267;
	setp.eq.s64 	%p43, %rd325, 0;
	add.s64 	%rd326, %rd324, 35184372088832;
	selp.b64 	%rd327, %rd324, %rd326, %p43;
	and.b64  	%rd328, %rd21, %rd267;
	setp.eq.s64 	%p44, %rd328, 0;
	add.s64 	%rd329, %rd327, 17592186044416;
	selp.b64 	%rd330, %rd327, %rd329, %p44;
	and.b64  	%rd331, %rd22, %rd267;
	setp.eq.s64 	%p45, %rd331, 0;
	add.s64 	%rd332, %rd330, 8796093022208;
	selp.b64 	%rd333, %rd330, %rd332, %p45;
	shr.u64 	%rd334, %rd267, %r266;
	and.b64  	%rd335, %rd334, 1;
	setp.eq.b64 	%p46, %rd335, 1;
	add.s64 	%rd336, %rd333, 4398046511104;
	selp.b64 	%rd337, %rd336, %rd333, %p46;
	shr.u64 	%rd338, %rd267, %r268;
	and.b64  	%rd339, %rd338, 1;
	setp.eq.b64 	%p47, %rd339, 1;
	add.s64 	%rd340, %rd337, 2199023255552;
	selp.b64 	%rd341, %rd340, %rd337, %p47;
	and.b64  	%rd342, %rd23, %rd267;
	setp.eq.s64 	%p48, %rd342, 0;
	add.s64 	%rd343, %rd341, 1099511627776;
	selp.b64 	%rd344, %rd341, %rd343, %p48;
	and.b64  	%rd345, %rd24, %rd267;
	setp.eq.s64 	%p49, %rd345, 0;
	add.s64 	%rd346, %rd344, 549755813888;
	selp.b64 	%rd347, %rd344, %rd346, %p49;
	and.b64  	%rd348, %rd25, %rd267;
	setp.eq.s64 	%p50, %rd348, 0;
	add.s64 	%rd349, %rd347, 274877906944;
	selp.b64 	%rd350, %rd347, %rd349, %p50;
	and.b64  	%rd351, %rd26, %rd267;
	setp.eq.s64 	%p51, %rd351, 0;
	add.s64 	%rd352, %rd350, 137438953472;
	selp.b64 	%rd353, %rd350, %rd352, %p51;
	and.b64  	%rd354, %rd27, %rd267;
	setp.eq.s64 	%p52, %rd354, 0;
	add.s64 	%rd355, %rd353, 68719476736;
	selp.b64 	%rd356, %rd353, %rd355, %p52;
	and.b64  	%rd357, %rd28, %rd267;
	setp.eq.s64 	%p53, %rd357, 0;
	add.s64 	%rd358, %rd356, 34359738368;
	selp.b64 	%rd359, %rd356, %rd358, %p53;
	and.b64  	%rd360, %rd29, %rd267;
	setp.eq.s64 	%p54, %rd360, 0;
	add.s64 	%rd361, %rd359, 17179869184;
	selp.b64 	%rd362, %rd359, %rd361, %p54;
	and.b64  	%rd363, %rd30, %rd267;
	setp.eq.s64 	%p55, %rd363, 0;
	add.s64 	%rd364, %rd362, 8589934592;
	selp.b64 	%rd365, %rd362, %rd364, %p55;
	and.b64  	%rd366, %rd31, %rd267;
	setp.eq.s64 	%p56, %rd366, 0;
	add.s64 	%rd367, %rd365, 4294967296;
	selp.b64 	%rd368, %rd365, %rd367, %p56;
	and.b64  	%rd369, %rd32, %rd267;
	setp.eq.s64 	%p57, %rd369, 0;
	add.s64 	%rd370, %rd368, 2147483648;
	selp.b64 	%rd371, %rd368, %rd370, %p57;
	and.b64  	%rd372, %rd33, %rd267;
	setp.eq.s64 	%p58, %rd372, 0;
	add.s64 	%rd373, %rd371, 1073741824;
	selp.b64 	%rd374, %rd371, %rd373, %p58;
	and.b64  	%rd375, %rd34, %rd267;
	setp.eq.s64 	%p59, %rd375, 0;
	add.s64 	%rd376, %rd374, 536870912;
	selp.b64 	%rd377, %rd374, %rd376, %p59;
	and.b64  	%rd378, %rd35, %rd267;
	setp.eq.s64 	%p60, %rd378, 0;
	add.s64 	%rd379, %rd377, 268435456;
	selp.b64 	%rd380, %rd377, %rd379, %p60;
	and.b64  	%rd381, %rd36, %rd267;
	setp.eq.s64 	%p61, %rd381, 0;
	add.s64 	%rd382, %rd380, 134217728;
	selp.b64 	%rd383, %rd380, %rd382, %p61;
	and.b64  	%rd384, %rd37, %rd267;
	setp.eq.s64 	%p62, %rd384, 0;
	add.s64 	%rd385, %rd383, 67108864;
	selp.b64 	%rd386, %rd383, %rd385, %p62;
	and.b64  	%rd387, %rd38, %rd267;
	setp.eq.s64 	%p63, %rd387, 0;
	add.s64 	%rd388, %rd386, 33554432;
	selp.b64 	%rd389, %rd386, %rd388, %p63;
	and.b64  	%rd390, %rd39, %rd267;
	setp.eq.s64 	%p64, %rd390, 0;
	add.s64 	%rd391, %rd389, 16777216;
	selp.b64 	%rd392, %rd389, %rd391, %p64;
	and.b64  	%rd393, %rd40, %rd267;
	setp.eq.s64 	%p65, %rd393, 0;
	add.s64 	%rd394, %rd392, 8388608;
	selp.b64 	%rd395, %rd392, %rd394, %p65;
	and.b64  	%rd396, %rd41, %rd267;
	setp.eq.s64 	%p66, %rd396, 0;
	add.s64 	%rd397, %rd395, 4194304;
	selp.b64 	%rd398, %rd395, %rd397, %p66;
	and.b64  	%rd399, %rd42, %rd267;
	setp.eq.s64 	%p67, %rd399, 0;
	add.s64 	%rd400, %rd398, 2097152;
	selp.b64 	%rd401, %rd398, %rd400, %p67;
	and.b64  	%rd402, %rd43, %rd267;
	setp.eq.s64 	%p68, %rd402, 0;
	add.s64 	%rd403, %rd401, 1048576;
	selp.b64 	%rd404, %rd401, %rd403, %p68;
	and.b64  	%rd405, %rd44, %rd267;
	setp.eq.s64 	%p69, %rd405, 0;
	add.s64 	%rd406, %rd404, 524288;
	selp.b64 	%rd407, %rd404, %rd406, %p69;
	and.b64  	%rd408, %rd45, %rd267;
	setp.eq.s64 	%p70, %rd408, 0;
	add.s64 	%rd409, %rd407, 262144;
	selp.b64 	%rd410, %rd407, %rd409, %p70;
	and.b64  	%rd411, %rd46, %rd267;
	setp.eq.s64 	%p71, %rd411, 0;
	add.s64 	%rd412, %rd410, 131072;
	selp.b64 	%rd413, %rd410, %rd412, %p71;
	and.b64  	%rd414, %rd47, %rd267;
	setp.eq.s64 	%p72, %rd414, 0;
	add.s64 	%rd415, %rd413, 65536;
	selp.b64 	%rd416, %rd413, %rd415, %p72;
	st.local.u64 	[%rd269], %rd416;
	add.s32 	%r371, %r371, 1;
	setp.ne.s32 	%p73, %r371, 17;
	@%p73 bra 	$L__BB0_21;
	ld.param.u64 	%rd881, [_Z13worker_threadPKmPmS1_i_param_1];
	ld.local.u64 	%rd418, [%rd3+8];
	ld.local.u64 	%rd419, [%rd3+128];
	st.local.u64 	[%rd3+8], %rd419;
	st.local.u64 	[%rd3+128], %rd418;
	ld.local.u64 	%rd420, [%rd3+16];
	ld.local.u64 	%rd421, [%rd3+120];
	st.local.u64 	[%rd3+16], %rd421;
	st.local.u64 	[%rd3+120], %rd420;
	ld.local.u64 	%rd422, [%rd3+24];
	ld.local.u64 	%rd423, [%rd3+112];
	st.local.u64 	[%rd3+24], %rd423;
	st.local.u64 	[%rd3+112], %rd422;
	ld.local.u64 	%rd424, [%rd3+32];
	ld.local.u64 	%rd425, [%rd3+104];
	st.local.u64 	[%rd3+32], %rd425;
	st.local.u64 	[%rd3+104], %rd424;
	ld.local.u64 	%rd426, [%rd3+40];
	ld.local.u64 	%rd427, [%rd3+96];
	st.local.u64 	[%rd3+40], %rd427;
	st.local.u64 	[%rd3+96], %rd426;
	ld.local.u64 	%rd428, [%rd3+48];
	ld.local.u64 	%rd429, [%rd3+88];
	st.local.u64 	[%rd3+48], %rd429;
	st.local.u64 	[%rd3+88], %rd428;
	ld.local.u64 	%rd430, [%rd3+56];
	ld.local.u64 	%rd431, [%rd3+80];
	st.local.u64 	[%rd3+56], %rd431;
	st.local.u64 	[%rd3+80], %rd430;
	ld.local.u64 	%rd432, [%rd3+64];
	ld.local.u64 	%rd433, [%rd3+72];
	st.local.u64 	[%rd3+64], %rd433;
	st.local.u64 	[%rd3+72], %rd432;
	cvta.to.global.u64 	%rd434, %rd881;
	ld.global.u64 	%rd140, [%rd434];
	mov.b64 	%rd900, 0;
	mov.b32 	%r372, 0;
$L__BB0_27:
	mul.wide.u32 	%rd435, %r372, 4;
	mov.u64 	%rd436, d_InitialPermutation;
	add.s64 	%rd142, %rd436, %rd435;
	ld.const.u32 	%r270, [%rd142];
	sub.s32 	%r271, 64, %r270;
	shr.u64 	%rd437, %rd140, %r271;
	and.b64  	%rd438, %rd437, 1;
	setp.eq.b64 	%p74, %rd438, 1;
	not.pred 	%p75, %p74;
	@%p75 bra 	$L__BB0_29;
	sub.s32 	%r272, 63, %r372;
	mov.b64 	%rd439, 1;
	shl.b64 	%rd440, %rd439, %r272;
	add.s64 	%rd900, %rd440, %rd900;
$L__BB0_29:
	ld.const.u32 	%r273, [%rd142+4];
	sub.s32 	%r274, 64, %r273;
	shr.u64 	%rd441, %rd140, %r274;
	and.b64  	%rd442, %rd441, 1;
	setp.eq.b64 	%p76, %rd442, 1;
	not.pred 	%p77, %p76;
	@%p77 bra 	$L__BB0_31;
	sub.s32 	%r275, 62, %r372;
	mov.b64 	%rd443, 1;
	shl.b64 	%rd444, %rd443, %r275;
	add.s64 	%rd900, %rd444, %rd900;
$L__BB0_31:
	ld.const.u32 	%r276, [%rd142+8];
	sub.s32 	%r277, 64, %r276;
	shr.u64 	%rd445, %rd140, %r277;
	and.b64  	%rd446, %rd445, 1;
	setp.eq.b64 	%p78, %rd446, 1;
	not.pred 	%p79, %p78;
	@%p79 bra 	$L__BB0_33;
	sub.s32 	%r278, 61, %r372;
	mov.b64 	%rd447, 1;
	shl.b64 	%rd448, %rd447, %r278;
	add.s64 	%rd900, %rd448, %rd900;
$L__BB0_33:
	ld.const.u32 	%r279, [%rd142+12];
	sub.s32 	%r280, 64, %r279;
	shr.u64 	%rd449, %rd140, %r280;
	and.b64  	%rd450, %rd449, 1;
	setp.eq.b64 	%p80, %rd450, 1;
	not.pred 	%p81, %p80;
	@%p81 bra 	$L__BB0_35;
	sub.s32 	%r281, 60, %r372;
	mov.b64 	%rd451, 1;
	shl.b64 	%rd452, %rd451, %r281;
	add.s64 	%rd900, %rd452, %rd900;
$L__BB0_35:
	ld.const.u32 	%r282, [%rd142+16];
	sub.s32 	%r283, 64, %r282;
	shr.u64 	%rd453, %rd140, %r283;
	and.b64  	%rd454, %rd453, 1;
	setp.eq.b64 	%p82, %rd454, 1;
	not.pred 	%p83, %p82;
	@%p83 bra 	$L__BB0_37;
	sub.s32 	%r284, 59, %r372;
	mov.b64 	%rd455, 1;
	shl.b64 	%rd456, %rd455, %r284;
	add.s64 	%rd900, %rd456, %rd900;
$L__BB0_37:
	ld.const.u32 	%r285, [%rd142+20];
	sub.s32 	%r286, 64, %r285;
	shr.u64 	%rd457, %rd140, %r286;
	and.b64  	%rd458, %rd457, 1;
	setp.eq.b64 	%p84, %rd458, 1;
	not.pred 	%p85, %p84;
	@%p85 bra 	$L__BB0_39;
	sub.s32 	%r287, 58, %r372;
	mov.b64 	%rd459, 1;
	shl.b64 	%rd460, %rd459, %r287;
	add.s64 	%rd900, %rd460, %rd900;
$L__BB0_39:
	ld.const.u32 	%r288, [%rd142+24];
	sub.s32 	%r289, 64, %r288;
	shr.u64 	%rd461, %rd140, %r289;
	and.b64  	%rd462, %rd461, 1;
	setp.eq.b64 	%p86, %rd462, 1;
	not.pred 	%p87, %p86;
	@%p87 bra 	$L__BB0_41;
	sub.s32 	%r290, 57, %r372;
	mov.b64 	%rd463, 1;
	shl.b64 	%rd464, %rd463, %r290;
	add.s64 	%rd900, %rd464, %rd900;
$L__BB0_41:
	ld.const.u32 	%r291, [%rd142+28];
	sub.s32 	%r292, 64, %r291;
	shr.u64 	%rd465, %rd140, %r292;
	and.b64  	%rd466, %rd465, 1;
	setp.eq.b64 	%p88, %rd466, 1;
	not.pred 	%p89, %p88;
	@%p89 bra 	$L__BB0_43;
	sub.s32 	%r293, 56, %r372;
	mov.b64 	%rd467, 1;
	shl.b64 	%rd468, %rd467, %r293;
	add.s64 	%rd900, %rd468, %rd900;
$L__BB0_43:
	add.s32 	%r372, %r372, 8;
	setp.ne.s32 	%p90, %r372, 64;
	@%p90 bra 	$L__BB0_27;
	and.b64  	%rd909, %rd900, -4294967296;
	shl.b64 	%rd908, %rd900, 32;
	mov.b32 	%r373, 1;
$L__BB0_45:
	mov.u64 	%rd162, %rd908;
	mul.wide.u32 	%rd469, %r373, 8;
	add.s64 	%rd470, %rd1, %rd469;
	st.local.u64 	[%rd470], %rd162;
	add.s64 	%rd471, %rd3, %rd469;
	ld.local.u64 	%rd472, [%rd471];
	shr.u64 	%rd473, %rd162, %r296;
	and.b64  	%rd474, %rd473, 1;
	setp.eq.b64 	%p91, %rd474, 1;
	selp.b64 	%rd475, -9223372036854775808, 0, %p91;
	and.b64  	%rd476, %rd48, %rd162;
	setp.eq.s64 	%p92, %rd476, 0;
	or.b64  	%rd477, %rd475, 4611686018427387904;
	selp.b64 	%rd478, %rd475, %rd477, %p92;
	and.b64  	%rd479, %rd49, %rd162;
	setp.eq.s64 	%p93, %rd479, 0;
	or.b64  	%rd480, %rd478, 2305843009213693952;
	selp.b64 	%rd481, %rd478, %rd480, %p93;
	shr.u64 	%rd482, %rd162, %r298;
	and.b64  	%rd483, %rd482, 1;
	setp.eq.b64 	%p94, %rd483, 1;
	or.b64  	%rd484, %rd481, 1152921504606846976;
	selp.b64 	%rd485, %rd484, %rd481, %p94;
	shr.u64 	%rd486, %rd162, %r300;
	and.b64  	%rd487, %rd486, 1;
	setp.eq.b64 	%p95, %rd487, 1;
	add.s64 	%rd488, %rd485, 576460752303423488;
	selp.b64 	%rd489, %rd488, %rd485, %p95;
	shr.u64 	%rd490, %rd162, %r302;
	and.b64  	%rd491, %rd490, 1;
	setp.eq.b64 	%p96, %rd491, 1;
	add.s64 	%rd492, %rd489, 288230376151711744;
	selp.b64 	%rd493, %rd492, %rd489, %p96;
	and.b64  	%rd494, %rd50, %rd162;
	setp.eq.s64 	%p97, %rd494, 0;
	add.s64 	%rd495, %rd493, 144115188075855872;
	selp.b64 	%rd496, %rd493, %rd495, %p97;
	and.b64  	%rd497, %rd51, %rd162;
	setp.eq.s64 	%p98, %rd497, 0;
	add.s64 	%rd498, %rd496, 72057594037927936;
	selp.b64 	%rd499, %rd496, %rd498, %p98;
	and.b64  	%rd500, %rd52, %rd162;
	setp.eq.s64 	%p99, %rd500, 0;
	add.s64 	%rd501, %rd499, 36028797018963968;
	selp.b64 	%rd502, %rd499, %rd501, %p99;
	and.b64  	%rd503, %rd53, %rd162;
	setp.eq.s64 	%p100, %rd503, 0;
	add.s64 	%rd504, %rd502, 18014398509481984;
	selp.b64 	%rd505, %rd502, %rd504, %p100;
	and.b64  	%rd506, %rd54, %rd162;
	setp.eq.s64 	%p101, %rd506, 0;
	add.s64 	%rd507, %rd505, 9007199254740992;
	selp.b64 	%rd508, %rd505, %rd507, %p101;
	and.b64  	%rd509, %rd55, %rd162;
	setp.eq.s64 	%p102, %rd509, 0;
	add.s64 	%rd510, %rd508, 4503599627370496;
	selp.b64 	%rd511, %rd508, %rd510, %p102;
	and.b64  	%rd512, %rd56, %rd162;
	setp.eq.s64 	%p103, %rd512, 0;
	add.s64 	%rd513, %rd511, 2251799813685248;
	selp.b64 	%rd514, %rd511, %rd513, %p103;
	and.b64  	%rd515, %rd57, %rd162;
	setp.eq.s64 	%p104, %rd515, 0;
	add.s64 	%rd516, %rd514, 1125899906842624;
	selp.b64 	%rd517, %rd514, %rd516, %p104;
	and.b64  	%rd518, %rd58, %rd162;
	setp.eq.s64 	%p105, %rd518, 0;
	add.s64 	%rd519, %rd517, 562949953421312;
	selp.b64 	%rd520, %rd517, %rd519, %p105;
	and.b64  	%rd521, %rd59, %rd162;
	setp.eq.s64 	%p106, %rd521, 0;
	add.s64 	%rd522, %rd520, 281474976710656;
	selp.b64 	%rd523, %rd520, %rd522, %p106;
	and.b64  	%rd524, %rd60, %rd162;
	setp.eq.s64 	%p107, %rd524, 0;
	add.s64 	%rd525, %rd523, 140737488355328;
	selp.b64 	%rd526, %rd523, %rd525, %p107;
	and.b64  	%rd527, %rd61, %rd162;
	setp.eq.s64 	%p108, %rd527, 0;
	add.s64 	%rd528, %rd526, 70368744177664;
	selp.b64 	%rd529, %rd526, %rd528, %p108;
	and.b64  	%rd530, %rd62, %rd162;
	setp.eq.s64 	%p109, %rd530, 0;
	add.s64 	%rd531, %rd529, 35184372088832;
	selp.b64 	%rd532, %rd529, %rd531, %p109;
	and.b64  	%rd533, %rd63, %rd162;
	setp.eq.s64 	%p110, %rd533, 0;
	add.s64 	%rd534, %rd532, 17592186044416;
	selp.b64 	%rd535, %rd532, %rd534, %p110;
	and.b64  	%rd536, %rd64, %rd162;
	setp.eq.s64 	%p111, %rd536, 0;
	add.s64 	%rd537, %rd535, 8796093022208;
	selp.b64 	%rd538, %rd535, %rd537, %p111;
	and.b64  	%rd539, %rd65, %rd162;
	setp.eq.s64 	%p112, %rd539, 0;
	add.s64 	%rd540, %rd538, 4398046511104;
	selp.b64 	%rd541, %rd538, %rd540, %p112;
	and.b64  	%rd542, %rd66, %rd162;
	setp.eq.s64 	%p113, %rd542, 0;
	add.s64 	%rd543, %rd541, 2199023255552;
	selp.b64 	%rd544, %rd541, %rd543, %p113;
	and.b64  	%rd545, %rd67, %rd162;
	setp.eq.s64 	%p114, %rd545, 0;
	add.s64 	%rd546, %rd544, 1099511627776;
	selp.b64 	%rd547, %rd544, %rd546, %p114;
	and.b64  	%rd548, %rd68, %rd162;
	setp.eq.s64 	%p115, %rd548, 0;
	add.s64 	%rd549, %rd547, 549755813888;
	selp.b64 	%rd550, %rd547, %rd549, %p115;
	and.b64  	%rd551, %rd69, %rd162;
	setp.eq.s64 	%p116, %rd551, 0;
	add.s64 	%rd552, %rd550, 274877906944;
	selp.b64 	%rd553, %rd550, %rd552, %p116;
	and.b64  	%rd554, %rd70, %rd162;
	setp.eq.s64 	%p117, %rd554, 0;
	add.s64 	%rd555, %rd553, 137438953472;
	selp.b64 	%rd556, %rd553, %rd555, %p117;
	and.b64  	%rd557, %rd71, %rd162;
	setp.eq.s64 	%p118, %rd557, 0;
	add.s64 	%rd558, %rd556, 68719476736;
	selp.b64 	%rd559, %rd556, %rd558, %p118;
	and.b64  	%rd560, %rd72, %rd162;
	setp.eq.s64 	%p119, %rd560, 0;
	add.s64 	%rd561, %rd559, 34359738368;
	selp.b64 	%rd562, %rd559, %rd561, %p119;
	and.b64  	%rd563, %rd73, %rd162;
	setp.eq.s64 	%p120, %rd563, 0;
	add.s64 	%rd564, %rd562, 17179869184;
	selp.b64 	%rd565, %rd562, %rd564, %p120;
	and.b64  	%rd566, %rd74, %rd162;
	setp.eq.s64 	%p121, %rd566, 0;
	add.s64 	%rd567, %rd565, 8589934592;
	selp.b64 	%rd568, %rd565, %rd567, %p121;
	and.b64  	%rd569, %rd75, %rd162;
	setp.eq.s64 	%p122, %rd569, 0;
	add.s64 	%rd570, %rd568, 4294967296;
	selp.b64 	%rd571, %rd568, %rd570, %p122;
	and.b64  	%rd572, %rd76, %rd162;
	setp.eq.s64 	%p123, %rd572, 0;
	add.s64 	%rd573, %rd571, 2147483648;
	selp.b64 	%rd574, %rd571, %rd573, %p123;
	and.b64  	%rd575, %rd77, %rd162;
	setp.eq.s64 	%p124, %rd575, 0;
	add.s64 	%rd576, %rd574, 1073741824;
	selp.b64 	%rd577, %rd574, %rd576, %p124;
	and.b64  	%rd578, %rd78, %rd162;
	setp.eq.s64 	%p125, %rd578, 0;
	add.s64 	%rd579, %rd577, 536870912;
	selp.b64 	%rd580, %rd577, %rd579, %p125;
	and.b64  	%rd581, %rd79, %rd162;
	setp.eq.s64 	%p126, %rd581, 0;
	add.s64 	%rd582, %rd580, 268435456;
	selp.b64 	%rd583, %rd580, %rd582, %p126;
	and.b64  	%rd584, %rd80, %rd162;
	setp.eq.s64 	%p127, %rd584, 0;
	add.s64 	%rd585, %rd583, 134217728;
	selp.b64 	%rd586, %rd583, %rd585, %p127;
	and.b64  	%rd587, %rd81, %rd162;
	setp.eq.s64 	%p128, %rd587, 0;
	add.s64 	%rd588, %rd586, 67108864;
	selp.b64 	%rd589, %rd586, %rd588, %p128;
	and.b64  	%rd590, %rd82, %rd162;
	setp.eq.s64 	%p129, %rd590, 0;
	add.s64 	%rd591, %rd589, 33554432;
	selp.b64 	%rd592, %rd589, %rd591, %p129;
	and.b64  	%rd593, %rd83, %rd162;
	setp.eq.s64 	%p130, %rd593, 0;
	add.s64 	%rd594, %rd592, 16777216;
	selp.b64 	%rd595, %rd592, %rd594, %p130;
	and.b64  	%rd596, %rd84, %rd162;
	setp.eq.s64 	%p131, %rd596, 0;
	add.s64 	%rd597, %rd595, 8388608;
	selp.b64 	%rd598, %rd595, %rd597, %p131;
	and.b64  	%rd599, %rd85, %rd162;
	setp.eq.s64 	%p132, %rd599, 0;
	add.s64 	%rd600, %rd598, 4194304;
	selp.b64 	%rd601, %rd598, %rd600, %p132;
	and.b64  	%rd602, %rd86, %rd162;
	setp.eq.s64 	%p133, %rd602, 0;
	add.s64 	%rd603, %rd601, 2097152;
	selp.b64 	%rd604, %rd601, %rd603, %p133;
	and.b64  	%rd605, %rd87, %rd162;
	setp.eq.s64 	%p134, %rd605, 0;
	add.s64 	%rd606, %rd604, 1048576;
	selp.b64 	%rd607, %rd604, %rd606, %p134;
	and.b64  	%rd608, %rd88, %rd162;
	setp.eq.s64 	%p135, %rd608, 0;
	add.s64 	%rd609, %rd607, 524288;
	selp.b64 	%rd610, %rd607, %rd609, %p135;
	and.b64  	%rd611, %rd89, %rd162;
	setp.eq.s64 	%p136, %rd611, 0;
	add.s64 	%rd612, %rd610, 262144;
	selp.b64 	%rd613, %rd610, %rd612, %p136;
	and.b64  	%rd614, %rd90, %rd162;
	setp.eq.s64 	%p137, %rd614, 0;
	add.s64 	%rd615, %rd613, 131072;
	selp.b64 	%rd616, %rd613, %rd615, %p137;
	and.b64  	%rd617, %rd91, %rd162;
	setp.eq.s64 	%p138, %rd617, 0;
	add.s64 	%rd618, %rd616, 65536;
	selp.b64 	%rd619, %rd616, %rd618, %p138;
	xor.b64  	%rd620, %rd619, %rd472;
	shr.u64 	%rd621, %rd620, 58;
	shr.u64 	%rd622, %rd620, 62;
	and.b64  	%rd623, %rd622, 2;
	and.b64  	%rd624, %rd621, 1;
	or.b64  	%rd625, %rd623, %rd624;
	shl.b64 	%rd626, %rd625, 6;
	mov.u64 	%rd627, d_DesSbox;
	add.s64 	%rd628, %rd627, %rd626;
	shr.u64 	%rd629, %rd620, 57;
	and.b64  	%rd630, %rd629, 60;
	add.s64 	%rd631, %rd628, %rd630;
	ld.const.u32 	%rd632, [%rd631];
	shl.b64 	%rd633, %rd632, 60;
	shr.u64 	%rd634, %rd620, 52;
	shr.u64 	%rd635, %rd620, 56;
	and.b64  	%rd636, %rd635, 2;
	and.b64  	%rd637, %rd634, 1;
	or.b64  	%rd638, %rd636, %rd637;
	shl.b64 	%rd639, %rd638, 6;
	add.s64 	%rd640, %rd627, %rd639;
	shr.u64 	%rd641, %rd620, 51;
	and.b64  	%rd642, %rd641, 60;
	add.s64 	%rd643, %rd640, %rd642;
	ld.const.u32 	%rd644, [%rd643+256];
	shl.b64 	%rd645, %rd644, 56;
	add.s64 	%rd646, %rd645, %rd633;
	shr.u64 	%rd647, %rd620, 46;
	shr.u64 	%rd648, %rd620, 50;
	and.b64  	%rd649, %rd648, 2;
	and.b64  	%rd650, %rd647, 1;
	or.b64  	%rd651, %rd649, %rd650;
	shl.b64 	%rd652, %rd651, 6;
	add.s64 	%rd653, %rd627, %rd652;
	shr.u64 	%rd654, %rd620, 45;
	and.b64  	%rd655, %rd654, 60;
	add.s64 	%rd656, %rd653, %rd655;
	ld.const.u32 	%rd657, [%rd656+512];
	shl.b64 	%rd658, %rd657, 52;
	add.s64 	%rd659, %rd658, %rd646;
	shr.u64 	%rd660, %rd620, 40;
	shr.u64 	%rd661, %rd620, 44;
	and.b64  	%rd662, %rd661, 2;
	and.b64  	%rd663, %rd660, 1;
	or.b64  	%rd664, %rd662, %rd663;
	shl.b64 	%rd665, %rd664, 6;
	add.s64 	%rd666, %rd627, %rd665;
	shr.u64 	%rd667, %rd620, 39;
	and.b64  	%rd668, %rd667, 60;
	add.s64 	%rd669, %rd666, %rd668;
	ld.const.u32 	%rd670, [%rd669+768];
	shl.b64 	%rd671, %rd670, 48;
	add.s64 	%rd672, %rd671, %rd659;
	shr.u64 	%rd673, %rd620, 34;
	shr.u64 	%rd674, %rd620, 38;
	and.b64  	%rd675, %rd674, 2;
	and.b64  	%rd676, %rd673, 1;
	or.b64  	%rd677, %rd675, %rd676;
	shl.b64 	%rd678, %rd677, 6;
	add.s64 	%rd679, %rd627, %rd678;
	shr.u64 	%rd680, %rd620, 33;
	and.b64  	%rd681, %rd680, 60;
	add.s64 	%rd682, %rd679, %rd681;
	ld.const.u32 	%rd683, [%rd682+1024];
	shl.b64 	%rd684, %rd683, 44;
	add.s64 	%rd685, %rd684, %rd672;
	shr.u64 	%rd686, %rd620, 28;
	shr.u64 	%rd687, %rd620, 32;
	and.b64  	%rd688, %rd687, 2;
	and.b64  	%rd689, %rd686, 1;
	or.b64  	%rd690, %rd688, %rd689;
	shl.b64 	%rd691, %rd690, 6;
	add.s64 	%rd692, %rd627, %rd691;
	shr.u64 	%rd693, %rd620, 27;
	and.b64  	%rd694, %rd693, 60;
	add.s64 	%rd695, %rd692, %rd694;
	ld.const.u32 	%rd696, [%rd695+1280];
	shl.b64 	%rd697, %rd696, 40;
	add.s64 	%rd698, %rd697, %rd685;
	shr.u64 	%rd699, %rd620, 22;
	shr.u64 	%rd700, %rd620, 26;
	and.b64  	%rd701, %rd700, 2;
	and.b64  	%rd702, %rd699, 1;
	or.b64  	%rd703, %rd701, %rd702;
	shl.b64 	%rd704, %rd703, 6;
	add.s64 	%rd705, %rd627, %rd704;
	shr.u64 	%rd706, %rd620, 21;
	and.b64  	%rd707, %rd706, 60;
	add.s64 	%rd708, %rd705, %rd707;
	ld.const.u32 	%rd709, [%rd708+1536];
	shl.b64 	%rd710, %rd709, 36;
	add.s64 	%rd711, %rd710, %rd698;
	shr.u64 	%rd712, %rd620, 16;
	shr.u64 	%rd713, %rd620, 20;
	and.b64  	%rd714, %rd713, 2;
	and.b64  	%rd715, %rd712, 1;
	or.b64  	%rd716, %rd714, %rd715;
	shl.b64 	%rd717, %rd716, 6;
	add.s64 	%rd718, %rd627, %rd717;
	shr.u64 	%rd719, %rd620, 15;
	and.b64  	%rd720, %rd719, 60;
	add.s64 	%rd721, %rd718, %rd720;
	ld.const.u32 	%rd722, [%rd721+1792];
	shl.b64 	%rd723, %rd722, 32;
	add.s64 	%rd724, %rd723, %rd711;
	shr.u64 	%rd725, %rd724, %r304;
	and.b64  	%rd726, %rd725, 1;
	setp.eq.b64 	%p139, %rd726, 1;
	selp.b64 	%rd727, -9223372036854775808, 0, %p139;
	and.b64  	%rd728, %rd92, %rd724;
	setp.eq.s64 	%p140, %rd728, 0;
	or.b64  	%rd729, %rd727, 4611686018427387904;
	selp.b64 	%rd730, %rd727, %rd729, %p140;
	and.b64  	%rd731, %rd93, %rd724;
	setp.eq.s64 	%p141, %rd731, 0;
	or.b64  	%rd732, %rd730, 2305843009213693952;
	selp.b64 	%rd733, %rd730, %rd732, %p141;
	and.b64  	%rd734, %rd94, %rd724;
	setp.eq.s64 	%p142, %rd734, 0;
	or.b64  	%rd735, %rd733, 1152921504606846976;
	selp.b64 	%rd736, %rd733, %rd735, %p142;
	and.b64  	%rd737, %rd95, %rd724;
	setp.eq.s64 	%p143, %rd737, 0;
	add.s64 	%rd738, %rd736, 576460752303423488;
	selp.b64 	%rd739, %rd736, %rd738, %p143;
	and.b64  	%rd740, %rd96, %rd724;
	setp.eq.s64 	%p144, %rd740, 0;
	add.s64 	%rd741, %rd739, 288230376151711744;
	selp.b64 	%rd742, %rd739, %rd741, %p144;
	and.b64  	%rd743, %rd97, %rd724;
	setp.eq.s64 	%p145, %rd743, 0;
	add.s64 	%rd744, %rd742, 144115188075855872;
	selp.b64 	%rd745, %rd742, %rd744, %p145;
	and.b64  	%rd746, %rd98, %rd724;
	setp.eq.s64 	%p146, %rd746, 0;
	add.s64 	%rd747, %rd745, 72057594037927936;
	selp.b64 	%rd748, %rd745, %rd747, %p146;
	and.b64  	%rd749, %rd99, %rd724;
	setp.eq.s64 	%p147, %rd749, 0;
	add.s64 	%rd750, %rd748, 36028797018963968;
	selp.b64 	%rd751, %rd748, %rd750, %p147;
	shr.u64 	%rd752, %rd724, %r306;
	and.b64  	%rd753, %rd752, 1;
	setp.eq.b64 	%p148, %rd753, 1;
	add.s64 	%rd754, %rd751, 18014398509481984;
	selp.b64 	%rd755, %rd754, %rd751, %p148;
	shr.u64 	%rd756, %rd724, %r308;
	and.b64  	%rd757, %rd756, 1;
	setp.eq.b64 	%p149, %rd757, 1;
	add.s64 	%rd758, %rd755, 9007199254740992;
	selp.b64 	%rd759, %rd758, %rd755, %p149;
	shr.u64 	%rd760, %rd724, %r310;
	and.b64  	%rd761, %rd760, 1;
	setp.eq.b64 	%p150, %rd761, 1;
	add.s64 	%rd762, %rd759, 4503599627370496;
	selp.b64 	%rd763, %rd762, %rd759, %p150;
	and.b64  	%rd764, %rd100, %rd724;
	setp.eq.s64 	%p151, %rd764, 0;
	add.s64 	%rd765, %rd763, 2251799813685248;
	selp.b64 	%rd766, %rd763, %rd765, %p151;
	and.b64  	%rd767, %rd101, %rd724;
	setp.eq.s64 	%p152, %rd767, 0;
	add.s64 	%rd768, %rd766, 1125899906842624;
	selp.b64 	%rd769, %rd766, %rd768, %p152;
	shr.u64 	%rd770, %rd724, %r312;
	and.b64  	%rd771, %rd770, 1;
	setp.eq.b64 	%p153, %rd771, 1;
	add.s64 	%rd772, %rd769, 562949953421312;
	selp.b64 	%rd773, %rd772, %rd769, %p153;
	shr.u64 	%rd774, %rd724, %r314;
	and.b64  	%rd775, %rd774, 1;
	setp.eq.b64 	%p154, %rd775, 1;
	add.s64 	%rd776, %rd773, 281474976710656;
	selp.b64 	%rd777, %rd776, %rd773, %p154;
	shr.u64 	%rd778, %rd724, %r316;
	and.b64  	%rd779, %rd778, 1;
	setp.eq.b64 	%p155, %rd779, 1;
	add.s64 	%rd780, %rd777, 140737488355328;
	selp.b64 	%rd781, %rd780, %rd777, %p155;
	shr.u64 	%rd782, %rd724, %r318;
	and.b64  	%rd783, %rd782, 1;
	setp.eq.b64 	%p156, %rd783, 1;
	add.s64 	%rd784, %rd781, 70368744177664;
	selp.b64 	%rd785, %rd784, %rd781, %p156;
	shr.u64 	%rd786, %rd724, %r320;
	and.b64  	%rd787, %rd786, 1;
	setp.eq.b64 	%p157, %rd787, 1;
	add.s64 	%rd788, %rd785, 35184372088832;
	selp.b64 	%rd789, %rd788, %rd785, %p157;
	shr.u64 	%rd790, %rd724, %r322;
	and.b64  	%rd791, %rd790, 1;
	setp.eq.b64 	%p158, %rd791, 1;
	add.s64 	%rd792, %rd789, 17592186044416;
	selp.b64 	%rd793, %rd792, %rd789, %p158;
	shr.u64 	%rd794, %rd724, %r324;
	and.b64  	%rd795, %rd794, 1;
	setp.eq.b64 	%p159, %rd795, 1;
	add.s64 	%rd796, %rd793, 8796093022208;
	selp.b64 	%rd797, %rd796, %rd793, %p159;
	shr.u64 	%rd798, %rd724, %r326;
	and.b64  	%rd799, %rd798, 1;
	setp.eq.b64 	%p160, %rd799, 1;
	add.s64 	%rd800, %rd797, 4398046511104;
	selp.b64 	%rd801, %rd800, %rd797, %p160;
	shr.u64 	%rd802, %rd724, %r328;
	and.b64  	%rd803, %rd802, 1;
	setp.eq.b64 	%p161, %rd803, 1;
	add.s64 	%rd804, %rd801, 2199023255552;
	selp.b64 	%rd805, %rd804, %rd801, %p161;
	shr.u64 	%rd806, %rd724, %r330;
	and.b64  	%rd807, %rd806, 1;
	setp.eq.b64 	%p162, %rd807, 1;
	add.s64 	%rd808, %rd805, 1099511627776;
	selp.b64 	%rd809, %rd808, %rd805, %p162;
	shr.u64 	%rd810, %rd724, %r332;
	and.b64  	%rd811, %rd810, 1;
	setp.eq.b64 	%p163, %rd811, 1;
	add.s64 	%rd812, %rd809, 549755813888;
	selp.b64 	%rd813, %rd812, %rd809, %p163;
	shr.u64 	%rd814, %rd724, %r334;
	and.b64  	%rd815, %rd814, 1;
	setp.eq.b64 	%p164, %rd815, 1;
	add.s64 	%rd816, %rd813, 274877906944;
	selp.b64 	%rd817, %rd816, %rd813, %p164;
	shr.u64 	%rd818, %rd724, %r336;
	and.b64  	%rd819, %rd818, 1;
	setp.eq.b64 	%p165, %rd819, 1;
	add.s64 	%rd820, %rd817, 137438953472;
	selp.b64 	%rd821, %rd820, %rd817, %p165;
	shr.u64 	%rd822, %rd724, %r338;
	and.b64  	%rd823, %rd822, 1;
	setp.eq.b64 	%p166, %rd823, 1;
	add.s64 	%rd824, %rd821, 68719476736;
	selp.b64 	%rd825, %rd824, %rd821, %p166;
	and.b64  	%rd826, %rd102, %rd724;
	setp.eq.s64 	%p167, %rd826, 0;
	add.s64 	%rd827, %rd825, 34359738368;
	selp.b64 	%rd828, %rd825, %rd827, %p167;
	shr.u64 	%rd829, %rd724, %r340;
	and.b64  	%rd830, %rd829, 1;
	setp.eq.b64 	%p168, %rd830, 1;
	add.s64 	%rd831, %rd828, 17179869184;
	selp.b64 	%rd832, %rd831, %rd828, %p168;
	and.b64  	%rd833, %rd103, %rd724;
	setp.eq.s64 	%p169, %rd833, 0;
	add.s64 	%rd834, %rd832, 8589934592;
	selp.b64 	%rd835, %rd832, %rd834, %p169;
	and.b64  	%rd836, %rd104, %rd724;
	setp.eq.s64 	%p170, %rd836, 0;
	add.s64 	%rd837, %rd835, 4294967296;
	selp.b64 	%rd838, %rd835, %rd837, %p170;
	xor.b64  	%rd908, %rd909, %rd838;
	add.s64 	%rd839, %rd2, %rd469;
	st.local.u64 	[%rd839], %rd908;
	add.s32 	%r373, %r373, 1;
	setp.ne.s32 	%p171, %r373, 17;
	mov.u64 	%rd909, %rd162;
	@%p171 bra 	$L__BB0_45;
	ld.local.u64 	%rd841, [%rd2+128];
	ld.local.u32 	%rd842, [%rd1+132];
	add.s64 	%rd164, %rd842, %rd841;
	mov.b64 	%rd911, 0;
	mov.b32 	%r374, 0;
$L__BB0_47:
	mul.wide.u32 	%rd843, %r374, 4;
	mov.u64 	%rd844, d_FinalPermutation;
	add.s64 	%rd166, %rd844, %rd843;
	ld.const.u32 	%r342, [%rd166];
	sub.s32 	%r343, 64, %r342;
	shr.u64 	%rd845, %rd164, %r343;
	and.b64  	%rd846, %rd845, 1;
	setp.eq.b64 	%p172, %rd846, 1;
	not.pred 	%p173, %p172;
	@%p173 bra 	$L__BB0_49;
	sub.s32 	%r344, 63, %r374;
	mov.b64 	%rd847, 1;
	shl.b64 	%rd848, %rd847, %r344;
	add.s64 	%rd911, %rd848, %rd911;
$L__BB0_49:
	ld.const.u32 	%r345, [%rd166+4];
	sub.s32 	%r346, 64, %r345;
	shr.u64 	%rd849, %rd164, %r346;
	and.b64  	%rd850, %rd849, 1;
	setp.eq.b64 	%p174, %rd850, 1;
	not.pred 	%p175, %p174;
	@%p175 bra 	$L__BB0_51;
	sub.s32 	%r347, 62, %r374;
	mov.b64 	%rd851, 1;
	shl.b64 	%rd852, %rd851, %r347;
	add.s64 	%rd911, %rd852, %rd911;
$L__BB0_51:
	ld.const.u32 	%r348, [%rd166+8];
	sub.s32 	%r349, 64, %r348;
	shr.u64 	%rd853, %rd164, %r349;
	and.b64  	%rd854, %rd853, 1;
	setp.eq.b64 	%p176, %rd854, 1;
	not.pred 	%p177, %p176;
	@%p177 bra 	$L__BB0_53;
	sub.s32 	%r350, 61, %r374;
	mov.b64 	%rd855, 1;
	shl.b64 	%rd856, %rd855, %r350;
	add.s64 	%rd911, %rd856, %rd911;
$L__BB0_53:
	ld.const.u32 	%r351, [%rd166+12];
	sub.s32 	%r352, 64, %r351;
	shr.u64 	%rd857, %rd164, %r352;
	and.b64  	%rd858, %rd857, 1;
	setp.eq.b64 	%p178, %rd858, 1;
	not.pred 	%p179, %p178;
	@%p179 bra 	$L__BB0_55;
	sub.s32 	%r353, 60, %r374;
	mov.b64 	%rd859, 1;
	shl.b64 	%rd860, %rd859, %r353;
	add.s64 	%rd911, %rd860, %rd911;
$L__BB0_55:
	ld.const.u32 	%r354, [%rd166+16];
	sub.s32 	%r355, 64, %r354;
	shr.u64 	%rd861, %rd164, %r355;
	and.b64  	%rd862, %rd861, 1;
	setp.eq.b64 	%p180, %rd862, 1;
	not.pred 	%p181, %p180;
	@%p181 bra 	$L__BB0_57;
	sub.s32 	%r356, 59, %r374;
	mov.b64 	%rd863, 1;
	shl.b64 	%rd864, %rd863, %r356;
	add.s64 	%rd911, %rd864, %rd911;
$L__BB0_57:
	ld.const.u32 	%r357, [%rd166+20];
	sub.s32 	%r358, 64, %r357;
	shr.u64 	%rd865, %rd164, %r358;
	and.b64  	%rd866, %rd865, 1;
	setp.eq.b64 	%p182, %rd866, 1;
	not.pred 	%p183, %p182;
	@%p183 bra 	$L__BB0_59;
	sub.s32 	%r359, 58, %r374;
	mov.b64 	%rd867, 1;
	shl.b64 	%rd868, %rd867, %r359;
	add.s64 	%rd911, %rd868, %rd911;
$L__BB0_59:
	ld.const.u32 	%r360, [%rd166+24];
	sub.s32 	%r361, 64, %r360;
	shr.u64 	%rd869, %rd164, %r361;
	and.b64  	%rd870, %rd869, 1;
	setp.eq.b64 	%p184, %rd870, 1;
	not.pred 	%p185, %p184;
	@%p185 bra 	$L__BB0_61;
	sub.s32 	%r362, 57, %r374;
	mov.b64 	%rd871, 1;
	shl.b64 	%rd872, %rd871, %r362;
	add.s64 	%rd911, %rd872, %rd911;
$L__BB0_61:
	ld.const.u32 	%r363, [%rd166+28];
	sub.s32 	%r364, 64, %r363;
	shr.u64 	%rd873, %rd164, %r364;
	and.b64  	%rd874, %rd873, 1;
	setp.eq.b64 	%p186, %rd874, 1;
	not.pred 	%p187, %p186;
	@%p187 bra 	$L__BB0_63;
	sub.s32 	%r365, 56, %r374;
	mov.b64 	%rd875, 1;
	shl.b64 	%rd876, %rd875, %r365;
	add.s64 	%rd911, %rd876, %rd911;
$L__BB0_63:
	add.s32 	%r374, %r374, 8;
	setp.ne.s32 	%p188, %r374, 64;
	@%p188 bra 	$L__BB0_47;
	ld.param.u64 	%rd880, [_Z13worker_threadPKmPmS1_i_param_0];
	cvta.to.global.u64 	%rd877, %rd880;
	ld.global.u64 	%rd183, [%rd877];
	setp.ne.s64 	%p189, %rd911, %rd183;
	@%p189 bra 	$L__BB0_66;
	ld.param.u64 	%rd882, [_Z13worker_threadPKmPmS1_i_param_2];
	cvta.to.global.u64 	%rd878, %rd882;
	st.global.u64 	[%rd878], %rd911;
	mov.b32 	%r366, 0;
	st.global.u32 	[work], %r366;
$L__BB0_66:
	ld.param.u32 	%r369, [_Z13worker_threadPKmPmS1_i_param_3];
	add.s64 	%rd883, %rd883, 1;
	sub.s32 	%r367, %r1, %r369;
	add.s32 	%r368, %r367, 35;
	shr.u64 	%rd879, %rd883, %r368;
	setp.eq.s64 	%p191, %rd879, 0;
	and.pred  	%p192, %p191, %p189;
	@%p192 bra 	$L__BB0_2;
$L__BB0_67:
	ret;

}


// ===== COMPILED SASS (sm_100) =====

	.target	sm_100

	.elftype	@"ET_EXEC"


//--------------------- .note.nv.tkinfo           --------------------------
	.section	.note.nv.tkinfo,"",@"SHT_NOTE"
	.sectionflags	@"SHF_NOTE_NV_TKINFO"
	.tkinfo
        /*0018*/ 	.word	0x00000002
        /*0030*/ 	.string	""
        /*0030*/ 	.string	"ptxas"
        /*0030*/ 	.string	"Cuda compilation tools, release 13.0, V13.0.88"
        /*0030*/ 	.string	"Build cuda_13.0.r13.0/compiler.36424714_0"
        /*0030*/ 	.string	"-arch sm_100 -m 64 "



//--------------------- .note.nv.cuinfo           --------------------------
	.section	.note.nv.cuinfo,"",@"SHT_NOTE"
	.sectionflags	@"SHF_NOTE_NV_CUINFO"
        /*0018*/ 	.short	0x0002
        /*001a*/ 	.short	0x0064
        /*001c*/ 	.short	0x0082
	.zero		2


//--------------------- .nv.info                  --------------------------
	.section	.nv.info,"",@"SHT_CUDA_INFO"
	.align	4


	//----- nvinfo : EIATTR_REGCOUNT
	.align		4
        /*0000*/ 	.byte	0x04, 0x2f
        /*0002*/ 	.short	(.L_10 - .L_9)
	.align		4
.L_9:
        /*0004*/ 	.word	index@(_Z13worker_threadPKmPmS1_i)
        /*0008*/ 	.word	0x000000ff


	//----- nvinfo : EIATTR_FRAME_SIZE
	.align		4
.L_10:
        /*000c*/ 	.byte	0x04, 0x11
        /*000e*/ 	.short	(.L_12 - .L_11)
	.align		4
.L_11:
        /*0010*/ 	.word	index@(_Z13worker_threadPKmPmS1_i)
        /*0014*/ 	.word	0x00000198


	//----- nvinfo : EIATTR_MIN_STACK_SIZE
	.align		4
.L_12:
        /*0018*/ 	.byte	0x04, 0x12
        /*001a*/ 	.short	(.L_14 - .L_13)
	.align		4
.L_13:
        /*001c*/ 	.word	index@(_Z13worker_threadPKmPmS1_i)
        /*0020*/ 	.word	0x00000198
.L_14:


//--------------------- .nv.compat                --------------------------
	.section	.nv.compat,"",@"SHT_CUDA_COMPAT_INFO"
	.align	4
        /*0000*/ 	.byte	0x02, 0x09, 0x00, 0x00, 0x02, 0x02, 0x01, 0x00, 0x02, 0x05, 0x05, 0x00, 0x03, 0x07, 0x01, 0x01
        /*0010*/ 	.byte	0x02, 0x03, 0x00, 0x00, 0x02, 0x06, 0x01, 0x00, 0x04, 0x0b, 0x08, 0x00, 0x09, 0x00, 0x00, 0x00
        /*0020*/ 	.byte	0x00, 0x00, 0x00, 0x00


//--------------------- .nv.info._Z13worker_threadPKmPmS1_i --------------------------
	.section	.nv.info._Z13worker_threadPKmPmS1_i,"",@"SHT_CUDA_INFO"
	.sectionflags	@""
	.align	4


	//----- nvinfo : EIATTR_CUDA_API_VERSION
	.align		4
        /*0000*/ 	.byte	0x04, 0x37
        /*0002*/ 	.short	(.L_16 - .L_15)
.L_15:
        /*0004*/ 	.word	0x00000082


	//----- nvinfo : EIATTR_KPARAM_INFO
	.align		4
.L_16:
        /*0008*/ 	.byte	0x04, 0x17
        /*000a*/ 	.short	(.L_18 - .L_17)
.L_17:
        /*000c*/ 	.word	0x00000000
        /*0010*/ 	.short	0x0003
        /*0012*/ 	.short	0x0018
        /*0014*/ 	.byte	0x00, 0xf0, 0x11, 0x00


	//----- nvinfo : EIATTR_KPARAM_INFO
	.align		4
.L_18:
        /*0018*/ 	.byte	0x04, 0x17
        /*001a*/ 	.short	(.L_20 - .L_19)
.L_19:
        /*001c*/ 	.word	0x00000000
        /*0020*/ 	.short	0x0002
        /*0022*/ 	.short	0x0010
        /*0024*/ 	.byte	0x00, 0xf5, 0x21, 0x00


	//----- nvinfo : EIATTR_KPARAM_INFO
	.align		4
.L_20:
        /*0028*/ 	.byte	0x04, 0x17
        /*002a*/ 	.short	(.L_22 - .L_21)
.L_21:
        /*002c*/ 	.word	0x00000000
        /*0030*/ 	.short	0x0001
        /*0032*/ 	.short	0x0008
        /*0034*/ 	.byte	0x00, 0xf5, 0x21, 0x00


	//----- nvinfo : EIATTR_KPARAM_INFO
	.align		4
.L_22:
        /*0038*/ 	.byte	0x04, 0x17
        /*003a*/ 	.short	(.L_24 - .L_23)
.L_23:
        /*003c*/ 	.word	0x00000000
        /*0040*/ 	.short	0x0000
        /*0042*/ 	.short	0x0000
        /*0044*/ 	.byte	0x00, 0xf5, 0x21, 0x00


	//----- nvinfo : EIATTR_SPARSE_MMA_MASK
	.align		4
.L_24:
        /*0048*/ 	.byte	0x03, 0x50
        /*004a*/ 	.short	0x0000


	//----- nvinfo : EIATTR_MAXREG_COUNT
	.align		4
        /*004c*/ 	.byte	0x03, 0x1b
        /*004e*/ 	.short	0x00ff


	//----- nvinfo : EIATTR_MERCURY_ISA_VERSION
	.align		4
        /*0050*/ 	.byte	0x03, 0x5f
        /*0052*/ 	.short	0x0101


	//----- nvinfo : EIATTR_VRC_CTA_INIT_COUNT
	.align		4
        /*0054*/ 	.byte	0x02, 0x4a
	.zero		1
	.zero		1


	//----- nvinfo : EIATTR_EXIT_INSTR_OFFSETS
	.align		4
        /*0058*/ 	.byte	0x04, 0x1c
        /*005a*/ 	.short	(.L_26 - .L_25)


	//   ....[0]....
.L_25:
        /*005c*/ 	.word	0x00000060


	//   ....[1]....
        /*0060*/ 	.word	0x0000b530


	//----- nvinfo : EIATTR_CRS_STACK_SIZE
	.align		4
.L_26:
        /*0064*/ 	.byte	0x04, 0x1e
        /*0066*/ 	.short	(.L_28 - .L_27)
.L_27:
        /*0068*/ 	.word	0x00000000


	//----- nvinfo : EIATTR_CBANK_PARAM_SIZE
	.align		4
.L_28:
        /*006c*/ 	.byte	0x03, 0x19
        /*006e*/ 	.short	0x001c


	//----- nvinfo : EIATTR_PARAM_CBANK
	.align		4
        /*0070*/ 	.byte	0x04, 0x0a
        /*0072*/ 	.short	(.L_30 - .L_29)
	.align		4
.L_29:
        /*0074*/ 	.word	index@(.nv.constant0._Z13worker_threadPKmPmS1_i)
        /*0078*/ 	.short	0x0380
        /*007a*/ 	.short	0x001c


	//----- nvinfo : EIATTR_SW_WAR
	.align		4
.L_30:
        /*007c*/ 	.byte	0x04, 0x36
        /*007e*/ 	.short	(.L_32 - .L_31)
.L_31:
        /*0080*/ 	.word	0x00000008
.L_32:


//--------------------- .nv.callgraph             --------------------------
	.section	.nv.callgraph,"",@"SHT_CUDA_CALLGRAPH"
	.align	4
	.sectionentsize	8
	.align		4
        /*0000*/ 	.word	0x00000000
	.align		4
        /*0004*/ 	.word	0xffffffff
	.align		4
        /*0008*/ 	.word	0x00000000
	.align		4
        /*000c*/ 	.word	0xfffffffe
	.align		4
        /*0010*/ 	.word	0x00000000
	.align		4
        /*0014*/ 	.word	0xfffffffd
	.align		4
        /*0018*/ 	.word	0x00000000
	.align		4
        /*001c*/ 	.word	0xfffffffc


//--------------------- .nv.constant4             --------------------------
	.section	.nv.constant4,"a",@progbits
	.align	8
	.align		8
.nv.constant4:
        /*0000*/ 	.dword	work


//--------------------- .nv.constant3             --------------------------
	.section	.nv.constant3,"a",@progbits
	.align	4
.nv.constant3:
	.type		d_PC1,@object
	.size		d_PC1,(d_Rotations - d_PC1)
d_PC1:
        /*0000*/ 	.byte	0x39, 0x00, 0x00, 0x00, 0x31, 0x00, 0x00, 0x00, 0x29, 0x00, 0x00, 0x00, 0x21, 0x00, 0x00, 0x00
        /* <DEDUP_REMOVED lines=13> */
	.type		d_Rotations,@object
	.size		d_Rotations,(d_PC2 - d_Rotations)
d_Rotations:
        /*00e0*/ 	.byte	0x01, 0x00, 0x00, 0x00, 0x01, 0x00, 0x00, 0x00, 0x02, 0x00, 0x00, 0x00, 0x02, 0x00, 0x00, 0x00
        /*00f0*/ 	.byte	0x02, 0x00, 0x00, 0x00, 0x02, 0x00, 0x00, 0x00, 0x02, 0x00, 0x00, 0x00, 0x02, 0x00, 0x00, 0x00
        /*0100*/ 	.byte	0x01, 0x00, 0x00, 0x00, 0x02, 0x00, 0x00, 0x00, 0x02, 0x00, 0x00, 0x00, 0x02, 0x00, 0x00, 0x00
        /*0110*/ 	.byte	0x02, 0x00, 0x00, 0x00, 0x02, 0x00, 0x00, 0x00, 0x02, 0x00, 0x00, 0x00, 0x01, 0x00, 0x00, 0x00
	.type		d_PC2,@object
	.size		d_PC2,(d_InitialPermutation - d_PC2)
d_PC2:
        /* <DEDUP_REMOVED lines=12> */
	.type		d_InitialPermutation,@object
	.size		d_InitialPermutation,(d_FinalPermutation - d_InitialPermutation)
d_InitialPermutation:
        /* <DEDUP_REMOVED lines=16> */
	.type		d_FinalPermutation,@object
	.size		d_FinalPermutation,(d_DesExpansion - d_FinalPermutation)
d_FinalPermutation:
        /* <DEDUP_REMOVED lines=16> */
	.type		d_DesExpansion,@object
	.size		d_DesExpansion,(d_DesSbox - d_DesExpansion)
d_DesExpansion:
        /* <DEDUP_REMOVED lines=12> */
	.type		d_DesSbox,@object
	.size		d_DesSbox,(d_Pbox - d_DesSbox)
d_DesSbox:
        /* <DEDUP_REMOVED lines=128> */
	.type		d_Pbox,@object
	.size		d_Pbox,(.L_8 - d_Pbox)
d_Pbox:
        /* <DEDUP_REMOVED lines=8> */
.L_8:


//--------------------- .text._Z13worker_threadPKmPmS1_i --------------------------
	.section	.text._Z13worker_threadPKmPmS1_i,"ax",@progbits
	.align	128
        .global         _Z13worker_threadPKmPmS1_i
        .type           _Z13worker_threadPKmPmS1_i,@function
        .size           _Z13worker_threadPKmPmS1_i,(.L_x_5 - _Z13worker_threadPKmPmS1_i)
        .other          _Z13worker_threadPKmPmS1_i,@"STO_CUDA_ENTRY STV_DEFAULT"
_Z13worker_threadPKmPmS1_i:
.text._Z13worker_threadPKmPmS1_i:
[----:B------:R-:W0:Y:S08]  /*0000*/  LDC R1, c[0x0][0x37c] ;  /* 0x0000df00ff017b82 */ /* 0x000e300000000800 */
[----:B------:R-:W1:Y:S01]  /*0010*/  LDC.64 R2, c[0x4][RZ] ;  /* 0x01000000ff027b82 */ /* 0x000e620000000a00 */
[----:B------:R-:W1:Y:S01]  /*0020*/  LDCU.64 UR40, c[0x0][0x358] ;  /* 0x00006b00ff2877ac */ /* 0x000e620008000a00 */
[----:B0-----:R-:W-:Y:S01]  /*0030*/  VIADD R1, R1, 0xfffffe68 ;  /* 0xfffffe6801017836 */ /* 0x001fe20000000000 */
[----:B-1----:R-:W2:Y:S02]  /*0040*/  LDG.E R2, desc[UR40][R2.64] ;  /* 0x0000002802027981 */ /* 0x002ea4000c1e1900 */
[----:B--2---:R-:W-:-:S13]  /*0050*/  ISETP.NE.AND P0, PT, R2, 0x1, PT ;  /* 0x000000010200780c */ /* 0x004fda0003f05270 */
[----:B------:R-:W-:Y:S05]  /*0060*/  @P0 EXIT ;  /* 0x000000000000094d */ /* 0x000fea0003800000 */
[----:B------:R-:W0:Y:S01]  /*0070*/  LDC.64 R2, c[0x3][0x138] ;  /* 0x00c04e00ff027b82 */ /* 0x000e220000000a00 */
[----:B------:R-:W1:Y:S01]  /*0080*/  LDCU.128 UR4, c[0x3][0x120] ;  /* 0x00c02400ff0477ac */ /* 0x000e620008000c00 */
[----:B------:R-:W2:Y:S01]  /*0090*/  S2R R45, SR_CTAID.X ;  /* 0x00000000002d7919 */ /* 0x000ea20000002500 */
[----:B------:R-:W-:Y:S01]  /*00a0*/  BSSY.RECONVERGENT B0, `(.L_x_0) ;  /* 0x0000b48000007945 */ /* 0x000fe20003800200 */
[----:B------:R-:W-:Y:S01]  /*00b0*/  CS2R R42, SRZ ;  /* 0x00000000002a7805 */ /* 0x000fe2000001ff00 */
[----:B------:R-:W3:Y:S01]  /*00c0*/  LDCU.128 UR8, c[0x3][0xce0] ;  /* 0x00c19c00ff0877ac */ /* 0x000ee20008000c00 */
[----:B------:R-:W4:Y:S01]  /*00d0*/  S2R R0, SR_TID.X ;  /* 0x0000000000007919 */ /* 0x000f220000002100 */
[----:B------:R-:W-:Y:S01]  /*00e0*/  VIADD R44, R1, 0x110 ;  /* 0x00000110012c7836 */ /* 0x000fe20000000000 */
[----:B------:R-:W5:Y:S01]  /*00f0*/  LDC.64 R38, c[0x3][0x170] ;  /* 0x00c05c00ff267b82 */ /* 0x000f620000000a00 */
[----:B------:R-:W0:Y:S01]  /*0100*/  LDCU.128 UR12, c[0x3][0xcf0] ;  /* 0x00c19e00ff0c77ac */ /* 0x000e220008000c00 */
[----:B------:R-:W2:Y:S06]  /*0110*/  LDCU.128 UR16, c[0x3][0xd00] ;  /* 0x00c1a000ff1077ac */ /* 0x000eac0008000c00 */
[----:B------:R-:W4:Y:S01]  /*0120*/  LDC.64 R4, c[0x3][0x178] ;  /* 0x00c05e00ff047b82 */ /* 0x000f220000000a00 */
[----:B-1----:R-:W-:-:S02]  /*0130*/  UIADD3 UR21, UPT, UPT, -UR6, 0x40, URZ ;  /* 0x0000004006157890 */ /* 0x002fc4000fffe1ff */
[----:B------:R-:W-:Y:S02]  /*0140*/  UIADD3 UR20, UPT, UPT, -UR5, 0x40, URZ ;  /* 0x0000004005147890 */ /* 0x000fe4000fffe1ff */
[----:B---3--:R-:W-:Y:S01]  /*0150*/  UIADD3 UR6, UPT, UPT, -UR9, 0x40, URZ ;  /* 0x0000004009067890 */ /* 0x008fe2000fffe1ff */
[----:B0-----:R-:W-:Y:S02]  /*0160*/  IADD3 R60, PT, PT, -R3, 0x40, RZ ;  /* 0x00000040033c7810 */ /* 0x001fe40007ffe1ff */
[----:B------:R-:W0:Y:S01]  /*0170*/  LDC.64 R246, c[0x3][0xd10] ;  /* 0x00c34400fff67b82 */ /* 0x000e220000000a00 */
[----:B------:R-:W-:Y:S01]  /*0180*/  IADD3 R40, PT, PT, -R2, 0x40, RZ ;  /* 0x0000004002287810 */ /* 0x000fe20007ffe1ff */
[----:B------:R-:W-:Y:S02]  /*0190*/  UIADD3 UR9, UPT, UPT, -UR12, 0x40, URZ ;  /* 0x000000400c097890 */ /* 0x000fe4000fffe1ff */
[----:B------:R-:W-:Y:S02]  /*01a0*/  UIADD3 UR12, UPT, UPT, -UR15, 0x40, URZ ;  /* 0x000000400f0c7890 */ /* 0x000fe4000fffe1ff */
[----:B--2---:R-:W-:Y:S01]  /*01b0*/  UIADD3 UR15, UPT, UPT, -UR18, 0x40, URZ ;  /* 0x00000040120f7890 */ /* 0x004fe2000fffe1ff */
[----:B-----5:R-:W-:Y:S01]  /*01c0*/  IADD3 R86, PT, PT, -R38, 0x40, RZ ;  /* 0x0000004026567810 */ /* 0x020fe20007ffe1ff */
[----:B------:R-:W1:Y:S01]  /*01d0*/  LDC.64 R2, c[0x3][0x3e0] ;  /* 0x00c0f800ff027b82 */ /* 0x000e620000000a00 */
[----:B------:R-:W2:Y:S01]  /*01e0*/  LDCU UR18, c[0x0][0x398] ;  /* 0x00007300ff1277ac */ /* 0x000ea20008000800 */
[----:B------:R-:W-:Y:S01]  /*01f0*/  IMAD.SHL.U32 R41, R45, 0x400, RZ ;  /* 0x000004002d297824 */ /* 0x000fe200078e00ff */
[----:B------:R-:W-:Y:S01]  /*0200*/  IADD3 R39, PT, PT, -R39, 0x40, RZ ;  /* 0x0000004027277810 */ /* 0x000fe20007ffe1ff */
[----:B------:R-:W-:Y:S01]  /*0210*/  IMAD.SHL.U32 R45, R45, 0x2000, RZ ;  /* 0x000020002d2d7824 */ /* 0x000fe200078e00ff */
[----:B------:R-:W-:Y:S01]  /*0220*/  UIADD3 UR5, UPT, UPT, -UR8, 0x40, URZ ;  /* 0x0000004008057890 */ /* 0x000fe2000fffe1ff */
[----:B----4-:R-:W-:-:S02]  /*0230*/  IADD3 R88, PT, PT, -R5, 0x40, RZ ;  /* 0x0000004005587810 */ /* 0x010fc40007ffe1ff */
[----:B------:R-:W3:Y:S01]  /*0240*/  LDC.64 R54, c[0x3][0xd18] ;  /* 0x00c34600ff367b82 */ /* 0x000ee20000000a00 */
[----:B------:R-:W-:Y:S01]  /*0250*/  IADD3 R38, PT, PT, -R4, 0x40, RZ ;  /* 0x0000004004267810 */ /* 0x000fe20007ffe1ff */
[----:B------:R-:W-:Y:S01]  /*0260*/  UIADD3 UR8, UPT, UPT, -UR11, 0x40, URZ ;  /* 0x000000400b087890 */ /* 0x000fe2000fffe1ff */
[----:B------:R-:W-:Y:S01]  /*0270*/  LOP3.LUT R41, R41, R0, RZ, 0xfc, !PT ;  /* 0x0000000029297212 */ /* 0x000fe200078efcff */
[----:B------:R-:W-:Y:S02]  /*0280*/  UIADD3 UR11, UPT, UPT, -UR14, 0x40, URZ ;  /* 0x000000400e0b7890 */ /* 0x000fe4000fffe1ff */
[----:B------:R-:W-:Y:S02]  /*0290*/  UIADD3 UR14, UPT, UPT, -UR17, 0x40, URZ ;  /* 0x00000040110e7890 */ /* 0x000fe4000fffe1ff */
[----:B------:R-:W4:Y:S01]  /*02a0*/  LDC.64 R4, c[0x3][0x3f0] ;  /* 0x00c0fc00ff047b82 */ /* 0x000f220000000a00 */
[----:B0-----:R-:W-:Y:S01]  /*02b0*/  IADD3 R0, PT, PT, -R247, 0x40, RZ ;  /* 0x00000040f7007810 */ /* 0x001fe20007ffe1ff */
[----:B------:R-:W-:Y:S01]  /*02c0*/  UIADD3 UR22, UPT, UPT, -UR7, 0x40, URZ ;  /* 0x0000004007167890 */ /* 0x000fe2000fffe1ff */
[----:B------:R-:W-:Y:S01]  /*02d0*/  IMAD.MOV.U32 R247, RZ, RZ, 0x1 ;  /* 0x00000001fff77424 */ /* 0x000fe200078e00ff */
[----:B--2---:R-:W-:Y:S01]  /*02e0*/  USHF.R.S32.HI UR17, URZ, 0x1f, UR18 ;  /* 0x0000001fff117899 */ /* 0x004fe20008011412 */
[----:B------:R-:W-:Y:S01]  /*02f0*/  IADD3 R246, PT, PT, -R246, 0x40, RZ ;  /* 0x00000040f6f67810 */ /* 0x000fe20007ffe1ff */
[----:B------:R-:W-:Y:S01]  /*0300*/  UIADD3 UR7, UPT, UPT, -UR10, 0x40, URZ ;  /* 0x000000400a077890 */ /* 0x000fe2000fffe1ff */
[----:B-1----:R-:W-:Y:S01]  /*0310*/  IADD3 R138, PT, PT, -R3, 0x40, RZ ;  /* 0x00000040038a7810 */ /* 0x002fe20007ffe1ff */
[----:B------:R-:W0:Y:S01]  /*0320*/  LDC.64 R56, c[0x3][0x130] ;  /* 0x00c04c00ff387b82 */ /* 0x000e220000000a00 */
[----:B------:R-:W-:Y:S01]  /*0330*/  IADD3 R37, PT, PT, -R2, 0x40, RZ ;  /* 0x0000004002257810 */ /* 0x000fe20007ffe1ff */
[----:B------:R-:W-:Y:S01]  /*0340*/  ULEA.HI UR17, UR17, UR18, URZ, 0x3 ;  /* 0x0000001211117291 */ /* 0x000fe2000f8f18ff */
[C---:B------:R-:W-:Y:S01]  /*0350*/  SHF.L.U64.HI R59, R247.reuse, R60, RZ ;  /* 0x0000003cf73b7219 */ /* 0x040fe200000102ff */
[----:B------:R-:W-:Y:S01]  /*0360*/  UIADD3 UR10, UPT, UPT, -UR13, 0x40, URZ ;  /* 0x000000400d0a7890 */ /* 0x000fe2000fffe1ff */
[----:B------:R-:W-:Y:S01]  /*0370*/  SHF.L.U64.HI R85, R247, R86, RZ ;  /* 0x00000056f7557219 */ /* 0x000fe200000102ff */
[----:B------:R-:W-:Y:S01]  /*0380*/  ULEA.HI.SX32 UR17, UR17, -UR18, 0x1d ;  /* 0x8000001211117291 */ /* 0x000fe2000f8feaff */
[----:B---3--:R-:W-:Y:S01]  /*0390*/  IADD3 R54, PT, PT, -R54, 0x40, RZ ;  /* 0x0000004036367810 */ /* 0x008fe20007ffe1ff */
[----:B------:R-:W1:Y:S01]  /*03a0*/  LDC.64 R62, c[0x3][0x140] ;  /* 0x00c05000ff3e7b82 */ /* 0x000e620000000a00 */
[----:B------:R-:W-:Y:S01]  /*03b0*/  IADD3 R52, PT, PT, -R55, 0x40, RZ ;  /* 0x0000004037347810 */ /* 0x000fe20007ffe1ff */
[----:B------:R-:W-:Y:S01]  /*03c0*/  UIADD3 UR13, UPT, UPT, -UR16, 0x40, URZ ;  /* 0x00000040100d7890 */ /* 0x000fe2000fffe1ff */
[C---:B------:R-:W-:Y:S01]  /*03d0*/  SHF.L.U64.HI R53, R247.reuse, R54, RZ ;  /* 0x00000036f7357219 */ /* 0x040fe200000102ff */
[----:B------:R-:W-:Y:S01]  /*03e0*/  UIADD3 UR4, UPT, UPT, -UR4, 0x40, URZ ;  /* 0x0000004004047890 */ /* 0x000fe2000fffe1ff */
[----:B------:R-:W-:Y:S01]  /*03f0*/  SHF.L.U64.HI R51, R247, R52, RZ ;  /* 0x00000034f7337219 */ /* 0x000fe200000102ff */
[----:B------:R-:W-:Y:S01]  /*0400*/  UIADD3 UR16, UPT, UPT, -UR19, 0x40, URZ ;  /* 0x0000004013107890 */ /* 0x000fe2000fffe1ff */
[----:B----4-:R-:W-:Y:S01]  /*0410*/  IADD3 R35, PT, PT, -R4, 0x40, RZ ;  /* 0x0000004004237810 */ /* 0x010fe20007ffe1ff */
[----:B------:R-:W2:Y:S01]  /*0420*/  LDC.64 R66, c[0x3][0x148] ;  /* 0x00c05200ff427b82 */ /* 0x000ea20000000a00 */
[----:B------:R-:W-:Y:S01]  /*0430*/  IADD3 R34, PT, PT, -R5, 0x40, RZ ;  /* 0x0000004005227810 */ /* 0x000fe20007ffe1ff */
[----:B------:R-:W-:Y:S01]  /*0440*/  UIADD3 UR17, UPT, UPT, UR17, 0x23, URZ ;  /* 0x0000002311117890 */ /* 0x000fe2000fffe0ff */
[----:B------:R-:W-:-:S02]  /*0450*/  SHF.L.U64.HI R87, R247, R88, RZ ;  /* 0x00000058f7577219 */ /* 0x000fc400000102ff */
[C---:B------:R-:W-:Y:S02]  /*0460*/  SHF.L.U64.HI R137, R247.reuse, R138, RZ ;  /* 0x0000008af7897219 */ /* 0x040fe400000102ff */
[----:B------:R-:W-:Y:S01]  /*0470*/  SHF.L.U64.HI R245, R247, R246, RZ ;  /* 0x000000f6f7f57219 */ /* 0x000fe200000102ff */
[----:B------:R-:W3:Y:S01]  /*0480*/  LDC.64 R70, c[0x3][0x150] ;  /* 0x00c05400ff467b82 */ /* 0x000ee20000000a00 */
[----:B0-----:R-:W-:Y:S02]  /*0490*/  IADD3 R56, PT, PT, -R56, 0x40, RZ ;  /* 0x0000004038387810 */ /* 0x001fe40007ffe1ff */
[----:B------:R-:W-:Y:S02]  /*04a0*/  IADD3 R58, PT, PT, -R57, 0x40, RZ ;  /* 0x00000040393a7810 */ /* 0x000fe40007ffe1ff */
[C---:B------:R-:W-:Y:S02]  /*04b0*/  SHF.L.U64.HI R55, R247.reuse, R56, RZ ;  /* 0x00000038f7377219 */ /* 0x040fe400000102ff */
[----:B------:R-:W-:Y:S01]  /*04c0*/  SHF.L.U64.HI R57, R247, R58, RZ ;  /* 0x0000003af7397219 */ /* 0x000fe200000102ff */
[----:B------:R-:W0:Y:S01]  /*04d0*/  LDC.64 R74, c[0x3][0x158] ;  /* 0x00c05600ff4a7b82 */ /* 0x000e220000000a00 */
[----:B-1----:R-:W-:-:S02]  /*04e0*/  IADD3 R62, PT, PT, -R62, 0x40, RZ ;  /* 0x000000403e3e7810 */ /* 0x002fc40007ffe1ff */
[----:B------:R-:W-:Y:S02]  /*04f0*/  IADD3 R64, PT, PT, -R63, 0x40, RZ ;  /* 0x000000403f407810 */ /* 0x000fe40007ffe1ff */
[C---:B------:R-:W-:Y:S02]  /*0500*/  SHF.L.U64.HI R61, R247.reuse, R62, RZ ;  /* 0x0000003ef73d7219 */ /* 0x040fe400000102ff */
[----:B------:R-:W-:Y:S01]  /*0510*/  SHF.L.U64.HI R63, R247, R64, RZ ;  /* 0x00000040f73f7219 */ /* 0x000fe200000102ff */
[----:B------:R-:W1:Y:S01]  /*0520*/  LDC.64 R78, c[0x3][0x160] ;  /* 0x00c05800ff4e7b82 */ /* 0x000e620000000a00 */
[----:B--2---:R-:W-:Y:S02]  /*0530*/  IADD3 R66, PT, PT, -R66, 0x40, RZ ;  /* 0x0000004042427810 */ /* 0x004fe40007ffe1ff */
[----:B------:R-:W-:Y:S02]  /*0540*/  IADD3 R68, PT, PT, -R67, 0x40, RZ ;  /* 0x0000004043447810 */ /* 0x000fe40007ffe1ff */
[----:B------:R-:W-:-:S02]  /*0550*/  SHF.L.U64.HI R65, R247, R66, RZ ;  /* 0x00000042f7417219 */ /* 0x000fc400000102ff */
[----:B------:R-:W-:Y:S01]  /*0560*/  SHF.L.U64.HI R67, R247, R68, RZ ;  /* 0x00000044f7437219 */ /* 0x000fe200000102ff */
[----:B------:R-:W2:Y:S01]  /*0570*/  LDC.64 R82, c[0x3][0x168] ;  /* 0x00c05a00ff527b82 */ /* 0x000ea20000000a00 */
[----:B---3--:R-:W-:Y:S02]  /*0580*/  IADD3 R70, PT, PT, -R70, 0x40, RZ ;  /* 0x0000004046467810 */ /* 0x008fe40007ffe1ff */
[----:B------:R-:W-:Y:S02]  /*0590*/  IADD3 R72, PT, PT, -R71, 0x40, RZ ;  /* 0x0000004047487810 */ /* 0x000fe40007ffe1ff */
[C---:B------:R-:W-:Y:S02]  /*05a0*/  SHF.L.U64.HI R69, R247.reuse, R70, RZ ;  /* 0x00000046f7457219 */ /* 0x040fe400000102ff */
[----:B------:R-:W-:Y:S01]  /*05b0*/  SHF.L.U64.HI R71, R247, R72, RZ ;  /* 0x00000048f7477219 */ /* 0x000fe200000102ff */
[----:B------:R-:W3:Y:S01]  /*05c0*/  LDC.64 R90, c[0x3][0x180] ;  /* 0x00c06000ff5a7b82 */ /* 0x000ee20000000a00 */
[----:B0-----:R-:W-:-:S02]  /*05d0*/  IADD3 R74, PT, PT, -R74, 0x40, RZ ;  /* 0x000000404a4a7810 */ /* 0x001fc40007ffe1ff */
[----:B------:R-:W-:Y:S02]  /*05e0*/  IADD3 R76, PT, PT, -R75, 0x40, RZ ;  /* 0x000000404b4c7810 */ /* 0x000fe40007ffe1ff */
[C---:B------:R-:W-:Y:S02]  /*05f0*/  SHF.L.U64.HI R73, R247.reuse, R74, RZ ;  /* 0x0000004af7497219 */ /* 0x040fe400000102ff */
[----:B------:R-:W-:Y:S01]  /*0600*/  SHF.L.U64.HI R75, R247, R76, RZ ;  /* 0x0000004cf74b7219 */ /* 0x000fe200000102ff */
[----:B------:R-:W0:Y:S01]  /*0610*/  LDC.64 R94, c[0x3][0x188] ;  /* 0x00c06200ff5e7b82 */ /* 0x000e220000000a00 */
[----:B-1----:R-:W-:Y:S02]  /*0620*/  IADD3 R78, PT, PT, -R78, 0x40, RZ ;  /* 0x000000404e4e7810 */ /* 0x002fe40007ffe1ff */
[----:B------:R-:W-:Y:S02]  /*0630*/  IADD3 R80, PT, PT, -R79, 0x40, RZ ;  /* 0x000000404f507810 */ /* 0x000fe40007ffe1ff */
[----:B------:R-:W-:-:S02]  /*0640*/  SHF.L.U64.HI R77, R247, R78, RZ ;  /* 0x0000004ef74d7219 */ /* 0x000fc400000102ff */
[----:B------:R-:W-:Y:S01]  /*0650*/  SHF.L.U64.HI R79, R247, R80, RZ ;  /* 0x00000050f74f7219 */ /* 0x000fe200000102ff */
[----:B------:R-:W1:Y:S01]  /*0660*/  LDC.64 R98, c[0x3][0x190] ;  /* 0x00c06400ff627b82 */ /* 0x000e620000000a00 */
[----:B--2---:R-:W-:Y:S02]  /*0670*/  IADD3 R82, PT, PT, -R82, 0x40, RZ ;  /* 0x0000004052527810 */ /* 0x004fe40007ffe1ff */
[----:B------:R-:W-:Y:S02]  /*0680*/  IADD3 R84, PT, PT, -R83, 0x40, RZ ;  /* 0x0000004053547810 */ /* 0x000fe40007ffe1ff */
[C---:B------:R-:W-:Y:S02]  /*0690*/  SHF.L.U64.HI R81, R247.reuse, R82, RZ ;  /* 0x00000052f7517219 */ /* 0x040fe400000102ff */
[----:B------:R-:W-:Y:S01]  /*06a0*/  SHF.L.U64.HI R83, R247, R84, RZ ;  /* 0x00000054f7537219 */ /* 0x000fe200000102ff */
[----:B------:R-:W2:Y:S01]  /*06b0*/  LDC.64 R102, c[0x3][0x198] ;  /* 0x00c06600ff667b82 */ /* 0x000ea20000000a00 */
[----:B---3--:R-:W-:-:S02]  /*06c0*/  IADD3 R90, PT, PT, -R90, 0x40, RZ ;  /* 0x000000405a5a7810 */ /* 0x008fc40007ffe1ff */
[----:B------:R-:W-:Y:S02]  /*06d0*/  IADD3 R92, PT, PT, -R91, 0x40, RZ ;  /* 0x000000405b5c7810 */ /* 0x000fe40007ffe1ff */
[C---:B------:R-:W-:Y:S02]  /*06e0*/  SHF.L.U64.HI R89, R247.reuse, R90, RZ ;  /* 0x0000005af7597219 */ /* 0x040fe400000102ff */
[----:B------:R-:W-:Y:S01]  /*06f0*/  SHF.L.U64.HI R91, R247, R92, RZ ;  /* 0x0000005cf75b7219 */ /* 0x000fe200000102ff */
[----:B------:R-:W3:Y:S01]  /*0700*/  LDC.64 R106, c[0x3][0x1a0] ;  /* 0x00c06800ff6a7b82 */ /* 0x000ee20000000a00 */
[----:B0-----:R-:W-:Y:S02]  /*0710*/  IADD3 R94, PT, PT, -R94, 0x40, RZ ;  /* 0x000000405e5e7810 */ /* 0x001fe40007ffe1ff */
[----:B------:R-:W-:Y:S02]  /*0720*/  IADD3 R96, PT, PT, -R95, 0x40, RZ ;  /* 0x000000405f607810 */ /* 0x000fe40007ffe1ff */
[----:B------:R-:W-:-:S02]  /*0730*/  SHF.L.U64.HI R93, R247, R94, RZ ;  /* 0x0000005ef75d7219 */ /* 0x000fc400000102ff */
[----:B------:R-:W-:Y:S01]  /*0740*/  SHF.L.U64.HI R95, R247, R96, RZ ;  /* 0x00000060f75f7219 */ /* 0x000fe200000102ff */
[----:B------:R-:W0:Y:S01]  /*0750*/  LDC.64 R110, c[0x3][0x1a8] ;  /* 0x00c06a00ff6e7b82 */ /* 0x000e220000000a00 */
[----:B-1----:R-:W-:Y:S02]  /*0760*/  IADD3 R98, PT, PT, -R98, 0x40, RZ ;  /* 0x0000004062627810 */ /* 0x002fe40007ffe1ff */
[----:B------:R-:W-:Y:S02]  /*0770*/  IADD3 R100, PT, PT, -R99, 0x40, RZ ;  /* 0x0000004063647810 */ /* 0x000fe40007ffe1ff */
[C---:B------:R-:W-:Y:S02]  /*0780*/  SHF.L.U64.HI R97, R247.reuse, R98, RZ ;  /* 0x00000062f7617219 */ /* 0x040fe400000102ff */
[----:B------:R-:W-:Y:S01]  /*0790*/  SHF.L.U64.HI R99, R247, R100, RZ ;  /* 0x00000064f7637219 */ /* 0x000fe200000102ff */
[----:B------:R-:W1:Y:S01]  /*07a0*/  LDC.64 R114, c[0x3][0x1b0] ;  /* 0x00c06c00ff727b82 */ /* 0x000e620000000a00 */
[----:B--2---:R-:W-:-:S02]  /*07b0*/  IADD3 R102, PT, PT, -R102, 0x40, RZ ;  /* 0x0000004066667810 */ /* 0x004fc40007ffe1ff */
[----:B------:R-:W-:Y:S02]  /*07c0*/  IADD3 R104, PT, PT, -R103, 0x40, RZ ;  /* 0x0000004067687810 */ /* 0x000fe40007ffe1ff */
[C---:B------:R-:W-:Y:S02]  /*07d0*/  SHF.L.U64.HI R101, R247.reuse, R102, RZ ;  /* 0x00000066f7657219 */ /* 0x040fe400000102ff */
[----:B------:R-:W-:Y:S01]  /*07e0*/  SHF.L.U64.HI R103, R247, R104, RZ ;  /* 0x00000068f7677219 */ /* 0x000fe200000102ff */
[----:B------:R-:W2:Y:S01]  /*07f0*/  LDC.64 R118, c[0x3][0x1b8] ;  /* 0x00c06e00ff767b82 */ /* 0x000ea20000000a00 */
[----:B---3--:R-:W-:Y:S02]  /*0800*/  IADD3 R106, PT, PT, -R106, 0x40, RZ ;  /* 0x000000406a6a7810 */ /* 0x008fe40007ffe1ff */
[----:B------:R-:W-:Y:S02]  /*0810*/  IADD3 R108, PT, PT, -R107, 0x40, RZ ;  /* 0x000000406b6c7810 */ /* 0x000fe40007ffe1ff */
[----:B------:R-:W-:-:S02]  /*0820*/  SHF.L.U64.HI R105, R247, R106, RZ ;  /* 0x0000006af7697219 */ /* 0x000fc400000102ff */
        /* <DEDUP_REMOVED lines=40> */
[----:B------:R-:W-:Y:S01]  /*0ab0*/  SHF.L.U64.HI R46, R247, UR20, RZ ;  /* 0x00000014f72e7c19 */ /* 0x000fe200080102ff */
        /* <DEDUP_REMOVED lines=107> */
[C---:B------:R-:W-:Y:S02]  /*1170*/  SHF.L.U32 R47, R247.reuse, UR20, RZ ;  /* 0x00000014f72f7c19 */ /* 0x040fe400080006ff */
[----:B------:R-:W-:-:S02]  /*1180*/  SHF.L.U64.HI R225, R247, R226, RZ ;  /* 0x000000e2f7e17219 */ /* 0x000fc400000102ff */
[----:B------:R-:W-:Y:S01]  /*1190*/  SHF.L.U64.HI R48, R247, UR21, RZ ;  /* 0x00000015f7307c19 */ /* 0x000fe200080102ff */
        /* <DEDUP_REMOVED lines=19> */
[----:B------:R-:W-:Y:S02]  /*12d0*/  SHF.L.U32 R49, R247, UR21, RZ ;  /* 0x00000015f7317c19 */ /* 0x000fe400080006ff */
[----:B--2---:R-:W-:-:S02]  /*12e0*/  IADD3 R242, PT, PT, -R242, 0x40, RZ ;  /* 0x00000040f2f27810 */ /* 0x004fc40007ffe1ff */
[----:B------:R-:W-:Y:S02]  /*12f0*/  IADD3 R244, PT, PT, -R243, 0x40, RZ ;  /* 0x00000040f3f47810 */ /* 0x000fe40007ffe1ff */
[C---:B------:R-:W-:Y:S02]  /*1300*/  SHF.L.U64.HI R241, R247.reuse, R242, RZ ;  /* 0x000000f2f7f17219 */ /* 0x040fe400000102ff */
[C---:B------:R-:W-:Y:S02]  /*1310*/  SHF.L.U64.HI R243, R247.reuse, R244, RZ ;  /* 0x000000f4f7f37219 */ /* 0x040fe400000102ff */
[C---:B------:R-:W-:Y:S02]  /*1320*/  SHF.L.U64.HI R50, R247.reuse, UR22, RZ ;  /* 0x00000016f7327c19 */ /* 0x040fe400080102ff */
[C---:B------:R-:W-:Y:S02]  /*1330*/  SHF.L.U32 R52, R247.reuse, R52, RZ ;  /* 0x00000034f7347219 */ /* 0x040fe400000006ff */
[----:B------:R-:W-:-:S02]  /*1340*/  SHF.L.U32 R54, R247, R54, RZ ;  /* 0x00000036f7367219 */ /* 0x000fc400000006ff */
[C---:B------:R-:W-:Y:S02]  /*1350*/  SHF.L.U32 R56, R247.reuse, R56, RZ ;  /* 0x00000038f7387219 */ /* 0x040fe400000006ff */
[C---:B------:R-:W-:Y:S02]  /*1360*/  SHF.L.U32 R58, R247.reuse, R58, RZ ;  /* 0x0000003af73a7219 */ /* 0x040fe400000006ff */
[C---:B------:R-:W-:Y:S02]  /*1370*/  SHF.L.U32 R60, R247.reuse, R60, RZ ;  /* 0x0000003cf73c7219 */ /* 0x040fe400000006ff */
[C---:B------:R-:W-:Y:S02]  /*1380*/  SHF.L.U32 R62, R247.reuse, R62, RZ ;  /* 0x0000003ef73e7219 */ /* 0x040fe400000006ff */
        /* <DEDUP_REMOVED lines=92> */
[----:B------:R-:W-:Y:S02]  /*1950*/  IADD3 R33, PT, PT, -R2, 0x40, RZ ;  /* 0x0000004002217810 */ /* 0x000fe40007ffe1ff */
[----:B---3--:R-:W-:Y:S02]  /*1960*/  IADD3 R31, PT, PT, -R4, 0x40, RZ ;  /* 0x00000040041f7810 */ /* 0x008fe40007ffe1ff */
[----:B------:R-:W-:Y:S02]  /*1970*/  IADD3 R30, PT, PT, -R5, 0x40, RZ ;  /* 0x00000040051e7810 */ /* 0x000fe40007ffe1ff */
[----:B0-----:R-:W-:Y:S02]  /*1980*/  IADD3 R29, PT, PT, -R6, 0x40, RZ ;  /* 0x00000040061d7810 */ /* 0x001fe40007ffe1ff */
[----:B------:R-:W-:Y:S02]  /*1990*/  IADD3 R28, PT, PT, -R7, 0x40, RZ ;  /* 0x00000040071c7810 */ /* 0x000fe40007ffe1ff */
[----:B------:R-:W-:-:S07]  /*19a0*/  SHF.L.U32 R247, R247, UR22, RZ ;  /* 0x00000016f7f77c19 */ /* 0x000fce00080006ff */
.L_x_3:
[----:B0-----:R-:W0:Y:S01]  /*19b0*/  LDCU UR75, c[0x3][URZ] ;  /* 0x00c00000ff4b77ac */ /* 0x001e220008000800 */
[C-C-:B------:R-:W-:Y:S01]  /*19c0*/  SHF.L.U64.HI R26, R42.reuse, 0x1b, R43.reuse ;  /* 0x0000001b2a1a7819 */ /* 0x140fe2000001022b */
[----:B------:R-:W-:Y:S01]  /*19d0*/  IMAD.SHL.U32 R2, R41, 0x4, RZ ;  /* 0x0000000429027824 */ /* 0x000fe200078e00ff */
[----:B------:R-:W-:Y:S01]  /*19e0*/  LOP3.LUT R3, R45, 0xfe0000, RZ, 0xc0, !PT ;  /* 0x00fe00002d037812 */ /* 0x000fe200078ec0ff */
[----:B------:R-:W1:Y:S01]  /*19f0*/  LDCU UR74, c[0x3][0x4] ;  /* 0x00c00080ff4a77ac */ /* 0x000e620008000800 */
[----:B------:R-:W-:Y:S02]  /*1a00*/  SHF.L.U64.HI R5, R42, 0x1c, R43 ;  /* 0x0000001c2a057819 */ /* 0x000fe4000001022b */
[----:B------:R-:W-:Y:S01]  /*1a10*/  LOP3.LUT R26, R26, 0xfe00, RZ, 0xc0, !PT ;  /* 0x0000fe001a1a7812 */ /* 0x000fe200078ec0ff */
[----:B------:R-:W2:Y:S01]  /*1a20*/  LDCU UR73, c[0x3][0x8] ;  /* 0x00c00100ff4977ac */ /* 0x000ea20008000800 */
[----:B------:R-:W-:Y:S01]  /*1a30*/  LOP3.LUT R3, R3, 0xfe00, R2, 0xf8, !PT ;  /* 0x0000fe0003037812 */ /* 0x000fe200078ef802 */
[----:B------:R-:W-:Y:S01]  /*1a40*/  IMAD.SHL.U32 R2, R41, 0x2, RZ ;  /* 0x0000000229027824 */ /* 0x000fe200078e00ff */
[----:B------:R-:W-:Y:S01]  /*1a50*/  LOP3.LUT R26, R26, 0xfe0000, R5, 0xf8, !PT ;  /* 0x00fe00001a1a7812 */ /* 0x000fe200078ef805 */
[----:B------:R-:W3:Y:S01]  /*1a60*/  LDCU UR72, c[0x3][0xc] ;  /* 0x00c00180ff4877ac */ /* 0x000ee20008000800 */
[----:B------:R-:W-:-:S02]  /*1a70*/  SHF.L.U64.HI R5, R42, 0x1a, R43 ;  /* 0x0000001a2a057819 */ /* 0x000fc4000001022b */
[----:B------:R-:W-:Y:S01]  /*1a80*/  LOP3.LUT R2, R3, 0xfe, R2, 0xf8, !PT ;  /* 0x000000fe03027812 */ /* 0x000fe200078ef802 */
[----:B------:R-:W4:Y:S01]  /*1a90*/  LDCU UR66, c[0x3][0x10] ;  /* 0x00c00200ff4277ac */ /* 0x000f220008000800 */
[----:B------:R-:W-:Y:S01]  /*1aa0*/  LOP3.LUT R26, R26, 0xfe, R5, 0xf8, !PT ;  /* 0x000000fe1a1a7812 */ /* 0x000fe200078ef805 */
[C---:B------:R-:W-:Y:S01]  /*1ab0*/  IMAD.SHL.U32 R5, R42.reuse, 0x2000000, RZ ;  /* 0x020000002a057824 */ /* 0x040fe200078e00ff */
[----:B------:R-:W-:Y:S01]  /*1ac0*/  SHF.L.U64.HI R3, R42, 0x5, R43 ;  /* 0x000000052a037819 */ /* 0x000fe2000001022b */
[----:B------:R-:W5:Y:S03]  /*1ad0*/  LDCU UR64, c[0x3][0x14] ;  /* 0x00c00280ff4077ac */ /* 0x000f660008000800 */
[----:B------:R-:W-:Y:S01]  /*1ae0*/  LOP3.LUT R5, R2, 0xfe000000, R5, 0xf8, !PT ;  /* 0xfe00000002057812 */ /* 0x000fe200078ef805 */
[----:B0-----:R-:W-:Y:S01]  /*1af0*/  UIADD3 UR75, UPT, UPT, -UR75, 0x40, URZ ;  /* 0x000000404b4b7890 */ /* 0x001fe2000fffe1ff */
[----:B------:R-:W-:Y:S01]  /*1b00*/  LOP3.LUT R26, R26, 0xfe, R3, 0xf8, !PT ;  /* 0x000000fe1a1a7812 */ /* 0x000fe200078ef803 */
[----:B-1----:R-:W-:-:S02]  /*1b10*/  UIADD3 UR74, UPT, UPT, -UR74, 0x40, URZ ;  /* 0x000000404a4a7890 */ /* 0x002fc4000fffe1ff */
[----:B--2---:R-:W-:Y:S02]  /*1b20*/  UIADD3 UR73, UPT, UPT, -UR73, 0x40, URZ ;  /* 0x0000004049497890 */ /* 0x004fe4000fffe1ff */
[C-C-:B------:R-:W-:Y:S01]  /*1b30*/  SHF.R.U64 R3, R5.reuse, UR75, R26.reuse ;  /* 0x0000004b05037c19 */ /* 0x140fe2000800121a */
[----:B---3--:R-:W-:Y:S01]  /*1b40*/  UIADD3 UR72, UPT, UPT, -UR72, 0x40, URZ ;  /* 0x0000004048487890 */ /* 0x008fe2000fffe1ff */
[--C-:B------:R-:W-:Y:S01]  /*1b50*/  SHF.R.U64 R2, R5, UR74, R26.reuse ;  /* 0x0000004a05027c19 */ /* 0x100fe2000800121a */
[----:B------:R-:W0:Y:S01]  /*1b60*/  LDCU UR45, c[0x3][0x18] ;  /* 0x00c00300ff2d77ac */ /* 0x000e220008000800 */
[----:B------:R-:W-:Y:S02]  /*1b70*/  LOP3.LUT R3, R3, 0x1, RZ, 0xc0, !PT ;  /* 0x0000000103037812 */ /* 0x000fe400078ec0ff */
[----:B------:R-:W-:Y:S01]  /*1b80*/  LOP3.LUT R2, R2, 0x1, RZ, 0xc0, !PT ;  /* 0x0000000102027812 */ /* 0x000fe200078ec0ff */
[----:B----4-:R-:W-:Y:S01]  /*1b90*/  UIADD3 UR66, UPT, UPT, -UR66, 0x40, URZ ;  /* 0x0000004042427890 */ /* 0x010fe2000fffe1ff */
[----:B------:R-:W-:Y:S01]  /*1ba0*/  ISETP.NE.U32.AND P3, PT, R3, 0x1, PT ;  /* 0x000000010300780c */ /* 0x000fe20003f65070 */
[----:B-----5:R-:W-:Y:S01]  /*1bb0*/  UIADD3 UR64, UPT, UPT, -UR64, 0x40, URZ ;  /* 0x0000004040407890 */ /* 0x020fe2000fffe1ff */
[----:B------:R-:W-:Y:S01]  /*1bc0*/  ISETP.NE.U32.AND P2, PT, R2, 0x1, PT ;  /* 0x000000010200780c */ /* 0x000fe20003f45070 */
[----:B------:R-:W1:Y:S01]  /*1bd0*/  LDCU UR62, c[0x3][0x1c] ;  /* 0x00c00380ff3e77ac */ /* 0x000e620008000800 */
[----:B------:R-:W-:-:S02]  /*1be0*/  SHF.R.U64 R3, R5, UR73, R26 ;  /* 0x0000004905037c19 */ /* 0x000fc4000800121a */
[--C-:B------:R-:W-:Y:S01]  /*1bf0*/  SHF.R.U64 R2, R5, UR72, R26.reuse ;  /* 0x0000004805027c19 */ /* 0x100fe2000800121a */
[----:B------:R-:W2:Y:S01]  /*1c00*/  LDCU UR21, c[0x3][0x20] ;  /* 0x00c00400ff1577ac */ /* 0x000ea20008000800 */
[----:B------:R-:W-:Y:S02]  /*1c10*/  LOP3.LUT R3, R3, 0x1, RZ, 0xc0, !PT ;  /* 0x0000000103037812 */ /* 0x000fe400078ec0ff */
[----:B------:R-:W-:Y:S01]  /*1c20*/  LOP3.LUT R2, R2, 0x1, RZ, 0xc0, !PT ;  /* 0x0000000102027812 */ /* 0x000fe200078ec0ff */
[----:B------:R-:W3:Y:S01]  /*1c30*/  LDCU UR60, c[0x3][0x24] ;  /* 0x00c00480ff3c77ac */ /* 0x000ee20008000800 */
[----:B------:R-:W-:Y:S02]  /*1c40*/  ISETP.NE.U32.AND P0, PT, R3, 0x1, PT ;  /* 0x000000010300780c */ /* 0x000fe40003f05070 */
[----:B------:R-:W-:Y:S01]  /*1c50*/  ISETP.NE.U32.AND P1, PT, R2, 0x1, PT ;  /* 0x000000010200780c */ /* 0x000fe20003f25070 */
[----:B0-----:R-:W-:Y:S01]  /*1c60*/  UIADD3 UR45, UPT, UPT, -UR45, 0x40, URZ ;  /* 0x000000402d2d7890 */ /* 0x001fe2000fffe1ff */
[C-C-:B------:R-:W-:Y:S01]  /*1c70*/  SHF.R.U64 R3, R5.reuse, UR66, R26.reuse ;  /* 0x0000004205037c19 */ /* 0x140fe2000800121a */
[----:B------:R-:W0:Y:S01]  /*1c80*/  LDCU UR18, c[0x3][0x28] ;  /* 0x00c00500ff1277ac */ /* 0x000e220008000800 */
[----:B------:R-:W-:-:S02]  /*1c90*/  SHF.R.U64 R2, R5, UR64, R26 ;  /* 0x0000004005027c19 */ /* 0x000fc4000800121a */
[----:B------:R-:W-:Y:S01]  /*1ca0*/  ISETP.NE.U32.AND.EX P3, PT, RZ, RZ, PT, P3 ;  /* 0x000000ffff00720c */ /* 0x000fe20003f65130 */
[----:B-1----:R-:W-:Y:S01]  /*1cb0*/  UIADD3 UR62, UPT, UPT, -UR62, 0x40, URZ ;  /* 0x000000403e3e7890 */ /* 0x002fe2000fffe1ff */
[----:B------:R-:W-:Y:S01]  /*1cc0*/  ISETP.NE.U32.AND.EX P2, PT, RZ, RZ, PT, P2 ;  /* 0x000000ffff00720c */ /* 0x000fe20003f45120 */
[----:B------:R-:W1:Y:S01]  /*1cd0*/  LDCU UR58, c[0x3][0x2c] ;  /* 0x00c00580ff3a77ac */ /* 0x000e620008000800 */
[----:B------:R-:W-:Y:S02]  /*1ce0*/  LOP3.LUT R3, R3, 0x1, RZ, 0xc0, !PT ;  /* 0x0000000103037812 */ /* 0x000fe400078ec0ff */
[----:B------:R-:W-:Y:S01]  /*1cf0*/  LOP3.LUT R2, R2, 0x1, RZ, 0xc0, !PT ;  /* 0x0000000102027812 */ /* 0x000fe200078ec0ff */
[----:B--2---:R-:W-:Y:S01]  /*1d00*/  UIADD3 UR21, UPT, UPT, -UR21, 0x40, URZ ;  /* 0x0000004015157890 */ /* 0x004fe2000fffe1ff */
[----:B------:R-:W-:Y:S01]  /*1d10*/  ISETP.NE.U32.AND.EX P0, PT, RZ, RZ, PT, P0 ;  /* 0x000000ffff00720c */ /* 0x000fe20003f05100 */
[----:B------:R-:W2:Y:S01]  /*1d20*/  LDCU UR36, c[0x3][0x30] ;  /* 0x00c00600ff2477ac */ /* 0x000ea20008000800 */
[----:B------:R-:W-:-:S02]  /*1d30*/  ISETP.NE.U32.AND P5, PT, R3, 0x1, PT ;  /* 0x000000010300780c */ /* 0x000fc40003fa5070 */
[----:B------:R-:W-:Y:S02]  /*1d40*/  ISETP.NE.U32.AND P4, PT, R2, 0x1, PT ;  /* 0x000000010200780c */ /* 0x000fe40003f85070 */
[----:B------:R-:W-:Y:S02]  /*1d50*/  CS2R R2, SRZ ;  /* 0x0000000000027805 */ /* 0x000fe4000001ff00 */
[----:B------:R-:W-:Y:S01]  /*1d60*/  ISETP.NE.U32.AND.EX P1, PT, RZ, RZ, PT, P1 ;  /* 0x000000ffff00720c */ /* 0x000fe20003f25110 */
[----:B------:R-:W-:Y:S01]  /*1d70*/  @!P3 IMAD.MOV.U32 R2, RZ, RZ, -0x80000000 ;  /* 0x80000000ff02b424 */ /* 0x000fe200078e00ff */
[----:B------:R-:W-:Y:S01]  /*1d80*/  SHF.R.U64 R6, R5, UR45, R26 ;  /* 0x0000002d05067c19 */ /* 0x000fe2000800121a */
[----:B---3--:R-:W-:Y:S01]  /*1d90*/  UIADD3 UR60, UPT, UPT, -UR60, 0x40, URZ ;  /* 0x000000403c3c7890 */ /* 0x008fe2000fffe1ff */
[----:B------:R-:W-:Y:S01]  /*1da0*/  ISETP.NE.U32.AND.EX P5, PT, RZ, RZ, PT, P5 ;  /* 0x000000ffff00720c */ /* 0x000fe20003fa5150 */
[----:B------:R-:W3:Y:S01]  /*1db0*/  LDCU UR56, c[0x3][0x34] ;  /* 0x00c00680ff3877ac */ /* 0x000ee20008000800 */
[----:B------:R-:W-:-:S02]  /*1dc0*/  @!P2 IADD3 R3, P6, PT, RZ, R3, RZ ;  /* 0x00000003ff03a210 */ /* 0x000fc40007fde0ff */
[----:B------:R-:W-:Y:S01]  /*1dd0*/  LOP3.LUT R6, R6, 0x1, RZ, 0xc0, !PT ;  /* 0x0000000106067812 */ /* 0x000fe200078ec0ff */
[----:B0-----:R-:W-:Y:S01]  /*1de0*/  UIADD3 UR18, UPT, UPT, -UR18, 0x40, URZ ;  /* 0x0000004012127890 */ /* 0x001fe2000fffe1ff */
[----:B------:R-:W-:Y:S01]  /*1df0*/  @!P2 IADD3.X R2, PT, PT, R2, 0x40000000, RZ, P6, !PT ;  /* 0x400000000202a810 */ /* 0x000fe200037fe4ff */
[----:B------:R-:W0:Y:S01]  /*1e00*/  LDCU UR71, c[0x3][0x38] ;  /* 0x00c00700ff4777ac */ /* 0x000e220008000800 */
[----:B------:R-:W-:Y:S02]  /*1e10*/  SHF.R.U64 R4, R5, UR62, R26 ;  /* 0x0000003e05047c19 */ /* 0x000fe4000800121a */
[----:B------:R-:W-:Y:S01]  /*1e20*/  @!P0 IADD3 R3, P6, PT, RZ, R3, RZ ;  /* 0x00000003ff038210 */ /* 0x000fe20007fde0ff */
[----:B-1----:R-:W-:Y:S01]  /*1e30*/  UIADD3 UR58, UPT, UPT, -UR58, 0x40, URZ ;  /* 0x000000403a3a7890 */ /* 0x002fe2000fffe1ff */
[----:B------:R-:W-:Y:S01]  /*1e40*/  ISETP.NE.U32.AND.EX P4, PT, RZ, RZ, PT, P4 ;  /* 0x000000ffff00720c */ /* 0x000fe20003f85140 */
[----:B------:R-:W1:Y:S01]  /*1e50*/  LDCU UR70, c[0x3][0x3c] ;  /* 0x00c00780ff4677ac */ /* 0x000e620008000800 */
[----:B------:R-:W-:-:S02]  /*1e60*/  ISETP.NE.U32.AND P3, PT, R6, 0x1, PT ;  /* 0x000000010600780c */ /* 0x000fc40003f65070 */
[----:B------:R-:W-:Y:S01]  /*1e70*/  LOP3.LUT R4, R4, 0x1, RZ, 0xc0, !PT ;  /* 0x0000000104047812 */ /* 0x000fe200078ec0ff */
[----:B--2---:R-:W-:Y:S01]  /*1e80*/  UIADD3 UR36, UPT, UPT, -UR36, 0x40, URZ ;  /* 0x0000004024247890 */ /* 0x004fe2000fffe1ff */
[----:B------:R-:W-:Y:S01]  /*1e90*/  @!P0 IADD3.X R2, PT, PT, R2, 0x20000000, RZ, P6, !PT ;  /* 0x2000000002028810 */ /* 0x000fe200037fe4ff */
[----:B------:R-:W2:Y:S01]  /*1ea0*/  LDCU UR69, c[0x3][0x40] ;  /* 0x00c00800ff4577ac */ /* 0x000ea20008000800 */
[----:B------:R-:W-:Y:S02]  /*1eb0*/  SHF.R.U64 R6, R5, UR21, R26 ;  /* 0x0000001505067c19 */ /* 0x000fe4000800121a */
[----:B------:R-:W-:Y:S01]  /*1ec0*/  @!P1 IADD3 R3, P6, PT, RZ, R3, RZ ;  /* 0x00000003ff039210 */ /* 0x000fe20007fde0ff */
[----:B---3--:R-:W-:Y:S01]  /*1ed0*/  UIADD3 UR56, UPT, UPT, -UR56, 0x40, URZ ;  /* 0x0000004038387890 */ /* 0x008fe2000fffe1ff */
[----:B------:R-:W-:Y:S01]  /*1ee0*/  ISETP.NE.U32.AND.EX P3, PT, RZ, RZ, PT, P3 ;  /* 0x000000ffff00720c */ /* 0x000fe20003f65130 */
[----:B------:R-:W3:Y:S01]  /*1ef0*/  LDCU UR68, c[0x3][0x44] ;  /* 0x00c00880ff4477ac */ /* 0x000ee20008000800 */
[----:B------:R-:W-:-:S02]  /*1f00*/  ISETP.NE.U32.AND P2, PT, R4, 0x1, PT ;  /* 0x000000010400780c */ /* 0x000fc40003f45070 */
        /* <DEDUP_REMOVED lines=64> */
[C-C-:B------:R-:W-:Y:S02]  /*2310*/  SHF.R.U64 R4, R5.reuse, UR70, R26.reuse ;  /* 0x0000004605047c19 */ /* 0x140fe4000800121a */
[----:B------:R-:W-:Y:S01]  /*2320*/  @!P5 IADD3 R3, P6, PT, RZ, R3, RZ ;  /* 0x00000003ff03d210 */ /* 0x000fe20007fde0ff */
[----:B------:R-:W4:Y:S01]  /*2330*/  LDCU UR59, c[0x3][0x7c] ;  /* 0x00c00f80ff3b77ac */ /* 0x000f220008000800 */
[----:B------:R-:W-:Y:S02]  /*2340*/  ISETP.NE.U32.AND.EX P2, PT, RZ, RZ, PT, P2 ;  /* 0x000000ffff00720c */ /* 0x000fe40003f45120 */
[----:B------:R-:W-:Y:S01]  /*2350*/  ISETP.NE.U32.AND P0, PT, R6, 0x1, PT ;  /* 0x000000010600780c */ /* 0x000fe20003f05070 */
[----:B-1----:R-:W-:Y:S01]  /*2360*/  UIADD3 UR25, UPT, UPT, -UR25, 0x40, URZ ;  /* 0x0000004019197890 */ /* 0x002fe2000fffe1ff */
[----:B------:R-:W-:Y:S01]  /*2370*/  LOP3.LUT R4, R4, 0x1, RZ, 0xc0, !PT ;  /* 0x0000000104047812 */ /* 0x000fe200078ec0ff */
[----:B--2---:R-:W-:Y:S01]  /*2380*/  UIADD3 UR61, UPT, UPT, -UR61, 0x40, URZ ;  /* 0x000000403d3d7890 */ /* 0x004fe2000fffe1ff */
[----:B------:R-:W-:Y:S01]  /*2390*/  @!P5 IADD3.X R2, PT, PT, R2, 0x200000, RZ, P6, !PT ;  /* 0x002000000202d810 */ /* 0x000fe200037fe4ff */
[----:B------:R-:W1:Y:S01]  /*23a0*/  LDCU UR20, c[0x3][0x80] ;  /* 0x00c01000ff1477ac */ /* 0x000e620008000800 */
[----:B------:R-:W-:-:S02]  /*23b0*/  SHF.R.U64 R6, R5, UR69, R26 ;  /* 0x0000004505067c19 */ /* 0x000fc4000800121a */
[----:B------:R-:W-:Y:S01]  /*23c0*/  @!P4 IADD3 R3, P6, PT, RZ, R3, RZ ;  /* 0x00000003ff03c210 */ /* 0x000fe20007fde0ff */
[----:B------:R-:W2:Y:S01]  /*23d0*/  LDCU UR57, c[0x3][0x84] ;  /* 0x00c01080ff3977ac */ /* 0x000ea20008000800 */
[----:B------:R-:W-:Y:S02]  /*23e0*/  ISETP.NE.U32.AND.EX P0, PT, RZ, RZ, PT, P0 ;  /* 0x000000ffff00720c */ /* 0x000fe40003f05100 */
[----:B------:R-:W-:Y:S01]  /*23f0*/  ISETP.NE.U32.AND P1, PT, R4, 0x1, PT ;  /* 0x000000010400780c */ /* 0x000fe20003f25070 */
[----:B------:R-:W5:Y:S01]  /*2400*/  LDCU UR37, c[0x3][0x88] ;  /* 0x00c01100ff2577ac */ /* 0x000f620008000800 */
[----:B------:R-:W-:Y:S02]  /*2410*/  LOP3.LUT R6, R6, 0x1, RZ, 0xc0, !PT ;  /* 0x0000000106067812 */ /* 0x000fe400078ec0ff */
[----:B------:R-:W-:Y:S01]  /*2420*/  @!P4 IADD3.X R2, PT, PT, R2, 0x100000, RZ, P6, !PT ;  /* 0x001000000202c810 */ /* 0x000fe200037fe4ff */
[----:B------:R-:W5:Y:S01]  /*2430*/  LDCU UR55, c[0x3][0x8c] ;  /* 0x00c01180ff3777ac */ /* 0x000f620008000800 */
[----:B------:R-:W-:-:S02]  /*2440*/  SHF.R.U64 R4, R5, UR68, R26 ;  /* 0x0000004405047c19 */ /* 0x000fc4000800121a */
[----:B------:R-:W-:Y:S01]  /*2450*/  @!P3 IADD3 R3, P6, PT, RZ, R3, RZ ;  /* 0x00000003ff03b210 */ /* 0x000fe20007fde0ff */
[----:B------:R-:W5:Y:S01]  /*2460*/  LDCU UR35, c[0x3][0x90] ;  /* 0x00c01200ff2377ac */ /* 0x000f620008000800 */
        /* <DEDUP_REMOVED lines=56> */
[----:B---3--:R-:W-:Y:S01]  /*27f0*/  UIADD3 UR23, UPT, UPT, -UR23, 0x40, URZ ;  /* 0x0000004017177890 */ /* 0x008fe2000fffe1ff */
[----:B------:R-:W-:Y:S01]  /*2800*/  LOP3.LUT R4, R4, 0x1, RZ, 0xc0, !PT ;  /* 0x0000000104047812 */ /* 0x000fe200078ec0ff */
[----:B------:R-:W3:Y:S01]  /*2810*/  LDCU UR19, c[0x3][0xdc] ;  /* 0x00c01b80ff1377ac */ /* 0x000ee20008000800 */
[----:B------:R-:W-:Y:S02]  /*2820*/  @!P3 IADD3.X R2, PT, PT, R2, 0x2000, RZ, P6, !PT ;  /* 0x000020000202b810 */ /* 0x000fe400037fe4ff */
[C-C-:B------:R-:W-:Y:S01]  /*2830*/  SHF.R.U64 R6, R5.reuse, UR49, R26.reuse ;  /* 0x0000003105067c19 */ /* 0x140fe2000800121a */
[----:B0-----:R-:W-:Y:S01]  /*2840*/  UIADD3 UR43, UPT, UPT, -UR43, 0x40, URZ ;  /* 0x000000402b2b7890 */ /* 0x001fe2000fffe1ff */
[----:B------:R-:W-:Y:S01]  /*2850*/  @!P2 IADD3 R3, P6, PT, RZ, R3, RZ ;  /* 0x00000003ff03a210 */ /* 0x000fe20007fde0ff */
[----:B----4-:R-:W-:Y:S01]  /*2860*/  UIADD3 UR59, UPT, UPT, -UR59, 0x40, URZ ;  /* 0x000000403b3b7890 */ /* 0x010fe2000fffe1ff */
[----:B------:R-:W-:Y:S01]  /*2870*/  ISETP.NE.U32.AND.EX P5, PT, RZ, RZ, PT, P5 ;  /* 0x000000ffff00720c */ /* 0x000fe20003fa5150 */
[----:B-1----:R-:W-:Y:S01]  /*2880*/  UIADD3 UR20, UPT, UPT, -UR20, 0x40, URZ ;  /* 0x0000004014147890 */ /* 0x002fe2000fffe1ff */
[----:B------:R-:W-:Y:S01]  /*2890*/  ISETP.NE.U32.AND P4, PT, R4, 0x1, PT ;  /* 0x000000010400780c */ /* 0x000fe20003f85070 */
[----:B--2---:R-:W-:Y:S01]  /*28a0*/  UIADD3 UR57, UPT, UPT, -UR57, 0x40, URZ ;  /* 0x0000004039397890 */ /* 0x004fe2000fffe1ff */
[----:B------:R-:W-:Y:S01]  /*28b0*/  LOP3.LUT R6, R6, 0x1, RZ, 0xc0, !PT ;  /* 0x0000000106067812 */ /* 0x000fe200078ec0ff */
[----:B-----5:R-:W-:Y:S01]  /*28c0*/  UIADD3 UR37, UPT, UPT, -UR37, 0x40, URZ ;  /* 0x0000004025257890 */ /* 0x020fe2000fffe1ff */
[----:B------:R-:W-:Y:S01]  /*28d0*/  @!P2 IADD3.X R2, PT, PT, R2, 0x1000, RZ, P6, !PT ;  /* 0x000010000202a810 */ /* 0x000fe200037fe4ff */
[----:B------:R-:W-:Y:S01]  /*28e0*/  UIADD3 UR55, UPT, UPT, -UR55, 0x40, URZ ;  /* 0x0000004037377890 */ /* 0x000fe2000fffe1ff */
[C-C-:B------:R-:W-:Y:S01]  /*28f0*/  SHF.R.U64 R4, R5.reuse, UR27, R26.reuse ;  /* 0x0000001b05047c19 */ /* 0x140fe2000800121a */
[----:B------:R-:W-:Y:S01]  /*2900*/  UIADD3 UR35, UPT, UPT, -UR35, 0x40, URZ ;  /* 0x0000004023237890 */ /* 0x000fe2000fffe1ff */
[----:B------:R-:W-:Y:S01]  /*2910*/  @!P0 IADD3 R3, P6, PT, RZ, R3, RZ ;  /* 0x00000003ff038210 */ /* 0x000fe20007fde0ff */
[----:B------:R-:W-:Y:S01]  /*2920*/  UIADD3 UR54, UPT, UPT, -UR54, 0x40, URZ ;  /* 0x0000004036367890 */ /* 0x000fe2000fffe1ff */
[----:B------:R-:W-:Y:S01]  /*2930*/  ISETP.NE.U32.AND.EX P4, PT, RZ, RZ, PT, P4 ;  /* 0x000000ffff00720c */ /* 0x000fe20003f85140 */
[----:B------:R-:W-:Y:S01]  /*2940*/  UIADD3 UR34, UPT, UPT, -UR34, 0x40, URZ ;  /* 0x0000004022227890 */ /* 0x000fe2000fffe1ff */
[----:B------:R-:W-:Y:S01]  /*2950*/  ISETP.NE.U32.AND P3, PT, R6, 0x1, PT ;  /* 0x000000010600780c */ /* 0x000fe20003f65070 */
[----:B------:R-:W-:Y:S01]  /*2960*/  UIADD3 UR53, UPT, UPT, -UR53, 0x40, URZ ;  /* 0x0000004035357890 */ /* 0x000fe2000fffe1ff */
[----:B------:R-:W-:Y:S01]  /*2970*/  LOP3.LUT R4, R4, 0x1, RZ, 0xc0, !PT ;  /* 0x0000000104047812 */ /* 0x000fe200078ec0ff */
[----:B------:R-:W-:Y:S01]  /*2980*/  UIADD3 UR33, UPT, UPT, -UR33, 0x40, URZ ;  /* 0x0000004021217890 */ /* 0x000fe2000fffe1ff */
        /* <DEDUP_REMOVED lines=26> */
[----:B------:R-:W-:Y:S01]  /*2b30*/  SHF.R.U64 R6, R5, UR61, R26 ;  /* 0x0000003d05067c19 */ /* 0x000fe2000800121a */
[----:B------:R-:W-:Y:S01]  /*2b40*/  UIADD3 UR38, UPT, UPT, -UR38, 0x40, URZ ;  /* 0x0000004026267890 */ /* 0x000fe2000fffe1ff */
[----:B------:R-:W-:Y:S01]  /*2b50*/  @!P4 IADD3 R3, P6, PT, RZ, R3, RZ ;  /* 0x00000003ff03c210 */ /* 0x000fe20007fde0ff */
[----:B---3--:R-:W-:Y:S01]  /*2b60*/  UIADD3 UR19, UPT, UPT, -UR19, 0x40, URZ ;  /* 0x0000004013137890 */ /* 0x008fe2000fffe1ff */
[----:B------:R-:W-:-:S02]  /*2b70*/  ISETP.NE.U32.AND.EX P0, PT, RZ, RZ, PT, P0 ;  /* 0x000000ffff00720c */ /* 0x000fc40003f05100 */
[----:B------:R-:W-:Y:S02]  /*2b80*/  ISETP.NE.U32.AND P1, PT, R4, 0x1, PT ;  /* 0x000000010400780c */ /* 0x000fe40003f25070 */
[----:B------:R-:W-:Y:S02]  /*2b90*/  SHF.R.U64 R4, R5, UR23, R26 ;  /* 0x0000001705047c19 */ /* 0x000fe4000800121a */
[----:B------:R-:W-:Y:S02]  /*2ba0*/  LOP3.LUT R6, R6, 0x1, RZ, 0xc0, !PT ;  /* 0x0000000106067812 */ /* 0x000fe400078ec0ff */
[----:B------:R-:W-:Y:S02]  /*2bb0*/  @!P4 IADD3.X R2, PT, PT, R2, 0x100, RZ, P6, !PT ;  /* 0x000001000202c810 */ /* 0x000fe400037fe4ff */
[----:B------:R-:W-:Y:S02]  /*2bc0*/  @!P3 IADD3 R3, P6, PT, RZ, R3, RZ ;  /* 0x00000003ff03b210 */ /* 0x000fe40007fde0ff */
[----:B------:R-:W-:-:S02]  /*2bd0*/  ISETP.NE.U32.AND.EX P1, PT, RZ, RZ, PT, P1 ;  /* 0x000000ffff00720c */ /* 0x000fc40003f25110 */
[----:B------:R-:W-:Y:S02]  /*2be0*/  LOP3.LUT R4, R4, 0x1, RZ, 0xc0, !PT ;  /* 0x0000000104047812 */ /* 0x000fe400078ec0ff */
[----:B------:R-:W-:Y:S02]  /*2bf0*/  ISETP.NE.U32.AND P5, PT, R6, 0x1, PT ;  /* 0x000000010600780c */ /* 0x000fe40003fa5070 */
[----:B------:R-:W-:Y:S02]  /*2c00*/  @!P3 IADD3.X R2, PT, PT, R2, 0x80, RZ, P6, !PT ;  /* 0x000000800202b810 */ /* 0x000fe400037fe4ff */
[----:B------:R-:W-:Y:S02]  /*2c10*/  SHF.R.U64 R6, R5, UR43, R26 ;  /* 0x0000002b05067c19 */ /* 0x000fe4000800121a */
[----:B------:R-:W-:Y:S02]  /*2c20*/  @!P2 IADD3 R3, P6, PT, RZ, R3, RZ ;  /* 0x00000003ff03a210 */ /* 0x000fe40007fde0ff */
[----:B------:R-:W-:-:S02]  /*2c30*/  ISETP.NE.U32.AND P4, PT, R4, 0x1, PT ;  /* 0x000000010400780c */ /* 0x000fc40003f85070 */
[----:B------:R-:W-:Y:S02]  /*2c40*/  ISETP.NE.U32.AND.EX P5, PT, RZ, RZ, PT, P5 ;  /* 0x000000ffff00720c */ /* 0x000fe40003fa5150 */
[----:B------:R-:W-:Y:S02]  /*2c50*/  SHF.R.U64 R4, R5, UR59, R26 ;  /* 0x0000003b05047c19 */ /* 0x000fe4000800121a */
[----:B------:R-:W-:Y:S02]  /*2c60*/  LOP3.LUT R6, R6, 0x1, RZ, 0xc0, !PT ;  /* 0x0000000106067812 */ /* 0x000fe400078ec0ff */
[----:B------:R-:W-:Y:S02]  /*2c70*/  @!P2 IADD3.X R2, PT, PT, R2, 0x40, RZ, P6, !PT ;  /* 0x000000400202a810 */ /* 0x000fe400037fe4ff */
[----:B------:R-:W-:Y:S02]  /*2c80*/  @!P0 IADD3 R3, P6, PT, RZ, R3, RZ ;  /* 0x00000003ff038210 */ /* 0x000fe40007fde0ff */
[----:B------:R-:W-:-:S02]  /*2c90*/  LOP3.LUT R4, R4, 0x1, RZ, 0xc0, !PT ;  /* 0x0000000104047812 */ /* 0x000fc400078ec0ff */
[----:B------:R-:W-:Y:S02]  /*2ca0*/  ISETP.NE.U32.AND.EX P4, PT, RZ, RZ, PT, P4 ;  /* 0x000000ffff00720c */ /* 0x000fe40003f85140 */
[----:B------:R-:W-:Y:S02]  /*2cb0*/  ISETP.NE.U32.AND P3, PT, R6, 0x1, PT ;  /* 0x000000010600780c */ /* 0x000fe40003f65070 */
[----:B------:R-:W-:Y:S02]  /*2cc0*/  @!P0 IADD3.X R2, PT, PT, R2, 0x20, RZ, P6, !PT ;  /* 0x0000002002028810 */ /* 0x000fe400037fe4ff */
[----:B------:R-:W-:Y:S02]  /*2cd0*/  SHF.R.U64 R248, R5, UR20, R26 ;  /* 0x0000001405f87c19 */ /* 0x000fe4000800121a */
[----:B------:R-:W-:Y:S02]  /*2ce0*/  @!P1 IADD3 R3, P6, PT, RZ, R3, RZ ;  /* 0x00000003ff039210 */ /* 0x000fe40007fde0ff */
[----:B------:R-:W-:-:S02]  /*2cf0*/  ISETP.NE.U32.AND P2, PT, R4, 0x1, PT ;  /* 0x000000010400780c */ /* 0x000fc40003f45070 */
[C-C-:B------:R-:W-:Y:S02]  /*2d00*/  SHF.R.U64 R27, R5.reuse, UR57, R26.reuse ;  /* 0x00000039051b7c19 */ /* 0x140fe4000800121a */
[C-C-:B------:R-:W-:Y:S02]  /*2d10*/  SHF.R.U64 R25, R5.reuse, UR37, R26.reuse ;  /* 0x0000002505197c19 */ /* 0x140fe4000800121a */
[C-C-:B------:R-:W-:Y:S02]  /*2d20*/  SHF.R.U64 R24, R5.reuse, UR55, R26.reuse ;  /* 0x0000003705187c19 */ /* 0x140fe4000800121a */
[C-C-:B------:R-:W-:Y:S02]  /*2d30*/  SHF.R.U64 R23, R5.reuse, UR35, R26.reuse ;  /* 0x0000002305177c19 */ /* 0x140fe4000800121a */
[C-C-:B------:R-:W-:Y:S02]  /*2d40*/  SHF.R.U64 R22, R5.reuse, UR54, R26.reuse ;  /* 0x0000003605167c19 */ /* 0x140fe4000800121a */
[----:B------:R-:W-:-:S02]  /*2d50*/  SHF.R.U64 R21, R5, UR34, R26 ;  /* 0x0000002205157c19 */ /* 0x000fc4000800121a */
        /* <DEDUP_REMOVED lines=16> */
[----:B------:R-:W-:Y:S02]  /*2e60*/  ISETP.NE.U32.AND.EX P3, PT, RZ, RZ, PT, P3 ;  /* 0x000000ffff00720c */ /* 0x000fe40003f65130 */
[----:B------:R-:W-:-:S02]  /*2e70*/  SHF.R.U64 R5, R5, UR19, R26 ;  /* 0x0000001305057c19 */ /* 0x000fc4000800121a */
[----:B------:R-:W-:Y:S02]  /*2e80*/  LOP3.LUT R26, R248, 0x1, RZ, 0xc0, !PT ;  /* 0x00000001f81a7812 */ /* 0x000fe400078ec0ff */
[----:B------:R-:W-:Y:S02]  /*2e90*/  @!P1 IADD3.X R2, PT, PT, R2, 0x10, RZ, P6, !PT ;  /* 0x0000001002029810 */ /* 0x000fe400037fe4ff */
[----:B------:R-:W-:Y:S02]  /*2ea0*/  @!P5 IADD3 R3, P6, PT, RZ, R3, RZ ;  /* 0x00000003ff03d210 */ /* 0x000fe40007fde0ff */
[----:B------:R-:W-:Y:S02]  /*2eb0*/  ISETP.NE.U32.AND.EX P2, PT, RZ, RZ, PT, P2 ;  /* 0x000000ffff00720c */ /* 0x000fe40003f45120 */
[----:B------:R-:W-:Y:S02]  /*2ec0*/  ISETP.NE.U32.AND P0, PT, R26, 0x1, PT ;  /* 0x000000011a00780c */ /* 0x000fe40003f05070 */
[----:B------:R-:W-:-:S02]  /*2ed0*/  @!P5 IADD3.X R2, PT, PT, R2, 0x8, RZ, P6, !PT ;  /* 0x000000080202d810 */ /* 0x000fc400037fe4ff */
[----:B------:R-:W-:Y:S02]  /*2ee0*/  LOP3.LUT R26, R27, 0x1, RZ, 0xc0, !PT ;  /* 0x000000011b1a7812 */ /* 0x000fe400078ec0ff */
[----:B------:R-:W-:Y:S02]  /*2ef0*/  @!P4 IADD3 R3, P6, PT, RZ, R3, RZ ;  /* 0x00000003ff03c210 */ /* 0x000fe40007fde0ff */
[----:B------:R-:W-:Y:S02]  /*2f00*/  ISETP.NE.U32.AND.EX P0, PT, RZ, RZ, PT, P0 ;  /* 0x000000ffff00720c */ /* 0x000fe40003f05100 */
[----:B------:R-:W-:Y:S02]  /*2f10*/  ISETP.NE.U32.AND P1, PT, R26, 0x1, PT ;  /* 0x000000011a00780c */ /* 0x000fe40003f25070 */
[----:B------:R-:W-:Y:S02]  /*2f20*/  @!P4 IADD3.X R2, PT, PT, R2, 0x4, RZ, P6, !PT ;  /* 0x000000040202c810 */ /* 0x000fe400037fe4ff */
[----:B------:R-:W-:-:S02]  /*2f30*/  @!P3 IADD3 R3, P6, PT, RZ, R3, RZ ;  /* 0x00000003ff03b210 */ /* 0x000fc40007fde0ff */
[----:B------:R-:W-:Y:S02]  /*2f40*/  LOP3.LUT R25, R25, 0x1, RZ, 0xc0, !PT ;  /* 0x0000000119197812 */ /* 0x000fe400078ec0ff */
[----:B------:R-:W-:Y:S02]  /*2f50*/  ISETP.NE.U32.AND.EX P1, PT, RZ, RZ, PT, P1 ;  /* 0x000000ffff00720c */ /* 0x000fe40003f25110 */
[----:B------:R-:W-:Y:S02]  /*2f60*/  @!P3 IADD3.X R2, PT, PT, R2, 0x2, RZ, P6, !PT ;  /* 0x000000020202b810 */ /* 0x000fe400037fe4ff */
[----:B------:R-:W-:Y:S02]  /*2f70*/  ISETP.NE.U32.AND P5, PT, R25, 0x1, PT ;  /* 0x000000011900780c */ /* 0x000fe40003fa5070 */
[----:B------:R-:W-:Y:S02]  /*2f80*/  @!P2 IADD3 R3, P6, PT, RZ, R3, RZ ;  /* 0x00000003ff03a210 */ /* 0x000fe40007fde0ff */
[----:B------:R-:W-:-:S02]  /*2f90*/  LOP3.LUT R24, R24, 0x1, RZ, 0xc0, !PT ;  /* 0x0000000118187812 */ /* 0x000fc400078ec0ff */
[----:B------:R-:W-:Y:S02]  /*2fa0*/  @!P2 IADD3.X R2, PT, PT, R2, 0x1, RZ, P6, !PT ;  /* 0x000000010202a810 */ /* 0x000fe400037fe4ff */
[----:B------:R-:W-:Y:S02]  /*2fb0*/  ISETP.NE.U32.AND.EX P5, PT, RZ, RZ, PT, P5 ;  /* 0x000000ffff00720c */ /* 0x000fe40003fa5150 */
[----:B------:R-:W-:Y:S02]  /*2fc0*/  @!P0 IADD3 R3, P6, PT, R3, -0x80000000, RZ ;  /* 0x8000000003038810 */ /* 0x000fe40007fde0ff */
[----:B------:R-:W-:Y:S02]  /*2fd0*/  ISETP.NE.U32.AND P4, PT, R24, 0x1, PT ;  /* 0x000000011800780c */ /* 0x000fe40003f85070 */
[----:B------:R-:W-:Y:S01]  /*2fe0*/  LOP3.LUT R23, R23, 0x1, RZ, 0xc0, !PT ;  /* 0x0000000117177812 */ /* 0x000fe200078ec0ff */
[----:B------:R-:W-:Y:S01]  /*2ff0*/  @!P0 IMAD.X R2, RZ, RZ, R2, P6 ;  /* 0x000000ffff028224 */ /* 0x000fe200030e0602 */
[----:B------:R-:W-:-:S02]  /*3000*/  ISETP.NE.U32.AND.EX P4, PT, RZ, RZ, PT, P4 ;  /* 0x000000ffff00720c */ /* 0x000fc40003f85140 */
[----:B------:R-:W-:Y:S02]  /*3010*/  @!P1 IADD3 R3, P6, PT, R3, 0x40000000, RZ ;  /* 0x4000000003039810 */ /* 0x000fe40007fde0ff */
[----:B------:R-:W-:Y:S02]  /*3020*/  ISETP.NE.U32.AND P3, PT, R23, 0x1, PT ;  /* 0x000000011700780c */ /* 0x000fe40003f65070 */
[----:B------:R-:W-:Y:S01]  /*3030*/  LOP3.LUT R22, R22, 0x1, RZ, 0xc0, !PT ;  /* 0x0000000116167812 */ /* 0x000fe200078ec0ff */
[----:B------:R-:W-:Y:S01]  /*3040*/  @!P1 IMAD.X R2, RZ, RZ, R2, P6 ;  /* 0x000000ffff029224 */ /* 0x000fe200030e0602 */
[----:B------:R-:W-:Y:S02]  /*3050*/  ISETP.NE.U32.AND.EX P3, PT, RZ, RZ, PT, P3 ;  /* 0x000000ffff00720c */ /* 0x000fe40003f65130 */
[----:B------:R-:W-:Y:S02]  /*3060*/  @!P5 IADD3 R3, P6, PT, R3, 0x20000000, RZ ;  /* 0x200000000303d810 */ /* 0x000fe40007fde0ff */
[----:B------:R-:W-:-:S02]  /*3070*/  ISETP.NE.U32.AND P2, PT, R22, 0x1, PT ;  /* 0x000000011600780c */ /* 0x000fc40003f45070 */
[----:B------:R-:W-:Y:S01]  /*3080*/  LOP3.LUT R21, R21, 0x1, RZ, 0xc0, !PT ;  /* 0x0000000115157812 */ /* 0x000fe200078ec0ff */
[----:B------:R-:W-:Y:S01]  /*3090*/  @!P5 IMAD.X R2, RZ, RZ, R2, P6 ;  /* 0x000000ffff02d224 */ /* 0x000fe200030e0602 */
[----:B------:R-:W-:Y:S02]  /*30a0*/  ISETP.NE.U32.AND.EX P2, PT, RZ, RZ, PT, P2 ;  /* 0x000000ffff00720c */ /* 0x000fe40003f45120 */
[----:B------:R-:W-:Y:S02]  /*30b0*/  @!P4 IADD3 R3, P6, PT, R3, 0x10000000, RZ ;  /* 0x100000000303c810 */ /* 0x000fe40007fde0ff */
        /* <DEDUP_REMOVED lines=29> */
[----:B------:R-:W-:Y:S02]  /*3290*/  ISETP.NE.U32.AND P0, PT, R15, 0x1, PT ;  /* 0x000000010f00780c */ /* 0x000fe40003f05070 */
[----:B------:R-:W-:Y:S02]  /*32a0*/  @!P4 IADD3 R3, P6, PT, R3, 0x400000, RZ ;  /* 0x004000000303c810 */ /* 0x000fe40007fde0ff */
[----:B------:R-:W-:Y:S02]  /*32b0*/  LOP3.LUT R14, R14, 0x1, RZ, 0xc0, !PT ;  /* 0x000000010e0e7812 */ /* 0x000fe400078ec0ff */
[----:B------:R-:W-:Y:S01]  /*32c0*/  ISETP.NE.U32.AND.EX P0, PT, RZ, RZ, PT, P0 ;  /* 0x000000ffff00720c */ /* 0x000fe20003f05100 */
[----:B------:R-:W-:Y:S01]  /*32d0*/  @!P4 IMAD.X R2, RZ, RZ, R2, P6 ;  /* 0x000000ffff02c224 */ /* 0x000fe200030e0602 */
[----:B------:R-:W-:-:S02]  /*32e0*/  ISETP.NE.U32.AND P1, PT, R14, 0x1, PT ;  /* 0x000000010e00780c */ /* 0x000fc40003f25070 */
[----:B------:R-:W-:Y:S02]  /*32f0*/  @!P3 IADD3 R3, P4, PT, R3, 0x200000, RZ ;  /* 0x002000000303b810 */ /* 0x000fe40007f9e0ff */
[----:B------:R-:W-:Y:S02]  /*3300*/  LOP3.LUT R13, R13, 0x1, RZ, 0xc0, !PT ;  /* 0x000000010d0d7812 */ /* 0x000fe400078ec0ff */
[----:B------:R-:W-:Y:S01]  /*3310*/  ISETP.NE.U32.AND.EX P1, PT, RZ, RZ, PT, P1 ;  /* 0x000000ffff00720c */ /* 0x000fe20003f25110 */
[----:B------:R-:W-:Y:S01]  /*3320*/  @!P3 IMAD.X R2, RZ, RZ, R2, P4 ;  /* 0x000000ffff02b224 */ /* 0x000fe200020e0602 */
[----:B------:R-:W-:Y:S02]  /*3330*/  ISETP.NE.U32.AND P5, PT, R13, 0x1, PT ;  /* 0x000000010d00780c */ /* 0x000fe40003fa5070 */
[----:B------:R-:W-:Y:S02]  /*3340*/  @!P2 IADD3 R3, P4, PT, R3, 0x100000, RZ ;  /* 0x001000000303a810 */ /* 0x000fe40007f9e0ff */
[----:B------:R-:W-:-:S02]  /*3350*/  LOP3.LUT R12, R12, 0x1, RZ, 0xc0, !PT ;  /* 0x000000010c0c7812 */ /* 0x000fc400078ec0ff */
[----:B------:R-:W-:Y:S01]  /*3360*/  ISETP.NE.U32.AND.EX P5, PT, RZ, RZ, PT, P5 ;  /* 0x000000ffff00720c */ /* 0x000fe20003fa5150 */
[----:B------:R-:W-:Y:S01]  /*3370*/  @!P2 IMAD.X R2, RZ, RZ, R2, P4 ;  /* 0x000000ffff02a224 */ /* 0x000fe200020e0602 */
[----:B------:R-:W-:Y:S02]  /*3380*/  @!P0 IADD3 R3, P6, PT, R3, 0x80000, RZ ;  /* 0x0008000003038810 */ /* 0x000fe40007fde0ff */
[----:B------:R-:W-:Y:S02]  /*3390*/  LOP3.LUT R11, R11, 0x1, RZ, 0xc0, !PT ;  /* 0x000000010b0b7812 */ /* 0x000fe400078ec0ff */
[----:B------:R-:W-:Y:S01]  /*33a0*/  ISETP.NE.U32.AND P3, PT, R12, 0x1, PT ;  /* 0x000000010c00780c */ /* 0x000fe20003f65070 */
[----:B------:R-:W-:Y:S01]  /*33b0*/  @!P0 IMAD.X R2, RZ, RZ, R2, P6 ;  /* 0x000000ffff028224 */ /* 0x000fe200030e0602 */
[----:B------:R-:W-:Y:S02]  /*33c0*/  ISETP.NE.U32.AND P4, PT, R11, 0x1, PT ;  /* 0x000000010b00780c */ /* 0x000fe40003f85070 */
[----:B------:R-:W-:-:S02]  /*33d0*/  ISETP.NE.U32.AND.EX P2, PT, RZ, RZ, PT, P3 ;  /* 0x000000ffff00720c */ /* 0x000fc40003f45130 */
[----:B------:R-:W-:Y:S02]  /*33e0*/  @!P1 IADD3 R3, P6, PT, R3, 0x40000, RZ ;  /* 0x0004000003039810 */ /* 0x000fe40007fde0ff */
[----:B------:R-:W-:Y:S02]  /*33f0*/  LOP3.LUT R10, R10, 0x1, RZ, 0xc0, !PT ;  /* 0x000000010a0a7812 */ /* 0x000fe400078ec0ff */
[----:B------:R-:W-:Y:S01]  /*3400*/  ISETP.NE.U32.AND.EX P0, PT, RZ, RZ, PT, P4 ;  /* 0x000000ffff00720c */ /* 0x000fe20003f05140 */
[----:B------:R-:W-:Y:S01]  /*3410*/  @!P1 IMAD.X R2, RZ, RZ, R2, P6 ;  /* 0x000000ffff029224 */ /* 0x000fe200030e0602 */
[----:B------:R-:W-:Y:S01]  /*3420*/  ISETP.NE.U32.AND P3, PT, R10, 0x1, PT ;  /* 0x000000010a00780c */ /* 0x000fe20003f65070 */
[----:B------:R-:W-:Y:S01]  /*3430*/  IMAD.MOV.U32 R10, RZ, RZ, RZ ;  /* 0x000000ffff0a7224 */ /* 0x000fe200078e00ff */
[----:B------:R-:W-:Y:S02]  /*3440*/  LOP3.LUT R9, R9, 0x1, RZ, 0xc0, !PT ;  /* 0x0000000109097812 */ /* 0x000fe400078ec0ff */
[----:B------:R-:W-:-:S02]  /*3450*/  @!P5 IADD3 R3, P6, PT, R3, 0x20000, RZ ;  /* 0x000200000303d810 */ /* 0x000fc40007fde0ff */
[----:B------:R-:W-:Y:S02]  /*3460*/  ISETP.NE.U32.AND.EX P1, PT, RZ, RZ, PT, P3 ;  /* 0x000000ffff00720c */ /* 0x000fe40003f25130 */
[----:B------:R-:W-:Y:S01]  /*3470*/  ISETP.NE.U32.AND P4, PT, R9, 0x1, PT ;  /* 0x000000010900780c */ /* 0x000fe20003f85070 */
[----:B------:R-:W-:Y:S01]  /*3480*/  @!P5 IMAD.X R2, RZ, RZ, R2, P6 ;  /* 0x000000ffff02d224 */ /* 0x000fe200030e0602 */
[----:B------:R-:W-:Y:S02]  /*3490*/  LOP3.LUT R8, R8, 0x1, RZ, 0xc0, !PT ;  /* 0x0000000108087812 */ /* 0x000fe400078ec0ff */
[----:B------:R-:W-:Y:S02]  /*34a0*/  @!P2 IADD3 R3, P5, PT, R3, 0x10000, RZ ;  /* 0x000100000303a810 */ /* 0x000fe40007fbe0ff */
[----:B------:R-:W-:Y:S02]  /*34b0*/  ISETP.NE.U32.AND.EX P3, PT, RZ, RZ, PT, P4 ;  /* 0x000000ffff00720c */ /* 0x000fe40003f65140 */
[----:B------:R-:W-:Y:S01]  /*34c0*/  ISETP.NE.U32.AND P4, PT, R8, 0x1, PT ;  /* 0x000000010800780c */ /* 0x000fe20003f85070 */
[----:B------:R-:W-:Y:S01]  /*34d0*/  @!P2 IMAD.X R2, RZ, RZ, R2, P5 ;  /* 0x000000ffff02a224 */ /* 0x000fe200028e0602 */
[----:B------:R-:W-:-:S02]  /*34e0*/  @!P0 IADD3 R3, P6, PT, R3, 0x8000, RZ ;  /* 0x0000800003038810 */ /* 0x000fc40007fde0ff */
[----:B------:R-:W-:Y:S02]  /*34f0*/  LOP3.LUT R7, R7, 0x1, RZ, 0xc0, !PT ;  /* 0x0000000107077812 */ /* 0x000fe400078ec0ff */
[----:B------:R-:W-:Y:S01]  /*3500*/  ISETP.NE.U32.AND.EX P2, PT, RZ, RZ, PT, P4 ;  /* 0x000000ffff00720c */ /* 0x000fe20003f45140 */
[----:B------:R-:W-:Y:S01]  /*3510*/  @!P0 IMAD.X R2, RZ, RZ, R2, P6 ;  /* 0x000000ffff028224 */ /* 0x000fe200030e0602 */
        /* <DEDUP_REMOVED lines=10> */
[----:B------:R-:W-:Y:S02]  /*35c0*/  @!P2 IADD3 R3, P4, PT, R3, 0x1000, RZ ;  /* 0x000010000303a810 */ /* 0x000fe40007f9e0ff */
[----:B------:R-:W-:Y:S01]  /*35d0*/  ISETP.NE.U32.AND P5, PT, R4, 0x1, PT ;  /* 0x000000010400780c */ /* 0x000fe20003fa5070 */
[----:B------:R-:W-:Y:S01]  /*35e0*/  IMAD.MOV.U32 R4, RZ, RZ, RZ ;  /* 0x000000ffff047224 */ /* 0x000fe200078e00ff */
[----:B------:R-:W-:Y:S01]  /*35f0*/  LOP3.LUT R5, R5, 0x1, RZ, 0xc0, !PT ;  /* 0x0000000105057812 */ /* 0x000fe200078ec0ff */
[----:B------:R-:W-:Y:S01]  /*3600*/  @!P2 IMAD.X R2, RZ, RZ, R2, P4 ;  /* 0x000000ffff02a224 */ /* 0x000fe200020e0602 */
[----:B------:R-:W-:-:S02]  /*3610*/  ISETP.NE.U32.AND.EX P5, PT, RZ, RZ, PT, P5 ;  /* 0x000000ffff00720c */ /* 0x000fc40003fa5150 */
[----:B------:R-:W-:Y:S02]  /*3620*/  @!P0 IADD3 R3, P4, PT, R3, 0x800, RZ ;  /* 0x0000080003038810 */ /* 0x000fe40007f9e0ff */
[----:B------:R-:W-:Y:S01]  /*3630*/  ISETP.NE.U32.AND P3, PT, R5, 0x1, PT ;  /* 0x000000010500780c */ /* 0x000fe20003f65070 */
[----:B------:R-:W-:Y:S02]  /*3640*/  IMAD.MOV.U32 R5, RZ, RZ, 0x1 ;  /* 0x00000001ff057424 */ /* 0x000fe400078e00ff */
[----:B------:R-:W-:Y:S01]  /*3650*/  @!P0 IMAD.X R2, RZ, RZ, R2, P4 ;  /* 0x000000ffff028224 */ /* 0x000fe200020e0602 */
[----:B------:R-:W-:Y:S02]  /*3660*/  ISETP.NE.U32.AND.EX P2, PT, RZ, RZ, PT, P3 ;  /* 0x000000ffff00720c */ /* 0x000fe40003f45130 */
[----:B------:R-:W-:-:S05]  /*3670*/  @!P1 IADD3 R3, P0, PT, R3, 0x400, RZ ;  /* 0x0000040003039810 */ /* 0x000fca0007f1e0ff */
[----:B------:R-:W-:Y:S01]  /*3680*/  @!P1 IMAD.X R2, RZ, RZ, R2, P0 ;  /* 0x000000ffff029224 */ /* 0x000fe200000e0602 */
[----:B------:R-:W-:-:S05]  /*3690*/  @!P5 IADD3 R3, P0, PT, R3, 0x200, RZ ;  /* 0x000002000303d810 */ /* 0x000fca0007f1e0ff */
[----:B------:R-:W-:Y:S01]  /*36a0*/  @!P5 IMAD.X R2, RZ, RZ, R2, P0 ;  /* 0x000000ffff02d224 */ /* 0x000fe200000e0602 */
[----:B------:R-:W-:-:S05]  /*36b0*/  @!P2 IADD3 R3, P0, PT, R3, 0x100, RZ ;  /* 0x000001000303a810 */ /* 0x000fca0007f1e0ff */
[----:B------:R-:W-:-:S05]  /*36c0*/  @!P2 IMAD.X R2, RZ, RZ, R2, P0 ;  /* 0x000000ffff02a224 */ /* 0x000fca00000e0602 */
[----:B------:R-:W-:Y:S02]  /*36d0*/  SHF.L.U64.HI R3, R3, 0x1c, R2 ;  /* 0x0000001c03037819 */ /* 0x000fe40000010202 */
[----:B------:R-:W-:Y:S02]  /*36e0*/  LOP3.LUT R11, R2, 0xfffffff0, RZ, 0xc0, !PT ;  /* 0xfffffff0020b7812 */ /* 0x000fe400078ec0ff */
[----:B------:R-:W-:-:S07]  /*36f0*/  LOP3.LUT R13, R3, 0xfffffff0, RZ, 0xc0, !PT ;  /* 0xfffffff0030d7812 */ /* 0x000fce00078ec0ff */
.L_x_1:
[----:B------:R-:W-:Y:S01]  /*3700*/  VIADD R2, R5, 0xffffffff ;  /* 0xffffffff05027836 */ /* 0x000fe20000000000 */
[----:B------:R-:W-:Y:S01]  /*3710*/  ISETP.GT.U32.AND P0, PT, R10, -0x1, PT ;  /* 0xffffffff0a00780c */ /* 0x000fe20003f04070 */
[----:B------:R-:W-:Y:S01]  /*3720*/  IMAD.MOV.U32 R3, RZ, RZ, 0xe0 ;  /* 0x000000e0ff037424 */ /* 0x000fe200078e00ff */
[----:B------:R-:W-:Y:S02]  /*3730*/  ISETP.GT.U32.AND P1, PT, R4, -0x1, PT ;  /* 0xffffffff0400780c */ /* 0x000fe40003f24070 */
[----:B------:R-:W-:Y:S01]  /*3740*/  ISETP.GT.AND.EX P0, PT, R11, -0x1, PT, P0 ;  /* 0xffffffff0b00780c */ /* 0x000fe20003f04300 */
[----:B------:R-:W-:Y:S01]  /*3750*/  IMAD R2, R2, 0x4, R3 ;  /* 0x0000000402027824 */ /* 0x000fe200078e0203 */
[----:B------:R-:W-:-:S03]  /*3760*/  ISETP.GT.AND.EX P1, PT, R13, -0x1, PT, P1 ;  /* 0xffffffff0d00780c */ /* 0x000fc60003f24310 */
[----:B------:R-:W0:Y:S08]  /*3770*/  LDC R9, c[0x3][R2] ;  /* 0x00c0000002097b82 */ /* 0x000e300000000800 */
[----:B------:R-:W-:Y:S02]  /*3780*/  @!P0 IMAD.MOV.U32 R12, RZ, RZ, 0x1 ;  /* 0x00000001ff0c8424 */ /* 0x000fe400078e00ff */
[----:B------:R-:W-:-:S02]  /*3790*/  @!P1 IMAD.MOV.U32 R15, RZ, RZ, 0x1 ;  /* 0x00000001ff0f9424 */ /* 0x000fc400078e00ff */
[C---:B0-----:R-:W-:Y:S01]  /*37a0*/  @!P0 VIADD R3, R9.reuse, 0x23 ;  /* 0x0000002309038836 */ /* 0x041fe20000000000 */
[-C--:B------:R-:W-:Y:S01]  /*37b0*/  SHF.L.U32 R6, R10, R9.reuse, RZ ;  /* 0x000000090a067219 */ /* 0x080fe200000006ff */
[----:B------:R-:W-:Y:S01]  /*37c0*/  @!P1 VIADD R14, R9, 0x23 ;  /* 0x00000023090e9836 */ /* 0x000fe20000000000 */
[----:B------:R-:W-:Y:S02]  /*37d0*/  SHF.L.U32 R2, R4, R9, RZ ;  /* 0x0000000904027219 */ /* 0x000fe400000006ff */
[----:B------:R-:W-:Y:S02]  /*37e0*/  @!P0 SHF.L.U32 R7, R12, R3, RZ ;  /* 0x000000030c078219 */ /* 0x000fe400000006ff */
[----:B------:R-:W-:Y:S02]  /*37f0*/  @!P1 SHF.L.U32 R17, R15, R14, RZ ;  /* 0x0000000e0f119219 */ /* 0x000fe400000006ff */
[----:B------:R-:W-:Y:S02]  /*3800*/  @!P0 IADD3 R6, P3, PT, R7, R6, RZ ;  /* 0x0000000607068210 */ /* 0x000fe40007f7e0ff */
[----:B------:R-:W-:Y:S01]  /*3810*/  SHF.L.U64.HI R7, R4, R9, R13 ;  /* 0x0000000904077219 */ /* 0x000fe2000001020d */
[----:B------:R-:W-:Y:S01]  /*3820*/  IMAD.MOV.U32 R4, RZ, RZ, R2 ;  /* 0x000000ffff047224 */ /* 0x000fe200078e0002 */
[----:B------:R-:W-:-:S02]  /*3830*/  ISETP.NE.AND P2, PT, R9, 0x2, PT ;  /* 0x000000020900780c */ /* 0x000fc40003f45270 */
[----:B------:R-:W-:Y:S02]  /*3840*/  @!P1 IADD3 R4, P4, PT, R2, R17, RZ ;  /* 0x0000001102049210 */ /* 0x000fe40007f9e0ff */
[----:B------:R-:W-:Y:S02]  /*3850*/  @!P1 SHF.L.U64.HI R14, R15, R14, RZ ;  /* 0x0000000e0f0e9219 */ /* 0x000fe400000102ff */
[----:B------:R-:W-:Y:S02]  /*3860*/  SHF.L.U64.HI R8, R10, R9, R11 ;  /* 0x000000090a087219 */ /* 0x000fe4000001020b */
[----:B------:R-:W-:Y:S01]  /*3870*/  @!P0 SHF.L.U64.HI R2, R12, R3, RZ ;  /* 0x000000030c028219 */ /* 0x000fe200000102ff */
[----:B------:R-:W-:Y:S01]  /*3880*/  @!P1 IMAD.X R7, R7, 0x1, R14, P4 ;  /* 0x0000000107079824 */ /* 0x000fe200020e060e */
[----:B------:R-:W-:Y:S02]  /*3890*/  IADD3 R3, P4, PT, RZ, R4, RZ ;  /* 0x00000004ff037210 */ /* 0x000fe40007f9e0ff */
[----:B------:R-:W-:Y:S01]  /*38a0*/  LOP3.LUT P1, RZ, R13, 0x40000000, RZ, 0xc0, !PT ;  /* 0x400000000dff7812 */ /* 0x000fe2000782c0ff */
[----:B------:R-:W-:Y:S01]  /*38b0*/  @!P0 IMAD.X R8, R2, 0x1, R8, P3 ;  /* 0x0000000102088824 */ /* 0x000fe200018e0608 */
[----:B------:R-:W-:-:S02]  /*38c0*/  IADD3 R9, P3, PT, RZ, R6, RZ ;  /* 0x00000006ff097210 */ /* 0x000fc40007f7e0ff */
[----:B------:R-:W-:Y:S02]  /*38d0*/  IADD3.X R2, PT, PT, R7, 0x10, RZ, P4, !PT ;  /* 0x0000001007027810 */ /* 0x000fe400027fe4ff */
[----:B------:R-:W-:Y:S02]  /*38e0*/  @!P2 SEL R4, R4, R3, !P1 ;  /* 0x000000030404a207 */ /* 0x000fe40004800000 */
[----:B------:R-:W-:Y:S02]  /*38f0*/  LOP3.LUT P0, RZ, R11, 0x40000000, RZ, 0xc0, !PT ;  /* 0x400000000bff7812 */ /* 0x000fe4000780c0ff */
[----:B------:R-:W-:Y:S02]  /*3900*/  IADD3.X R3, PT, PT, R8, 0x10, RZ, P3, !PT ;  /* 0x0000001008037810 */ /* 0x000fe40001ffe4ff */
[----:B------:R-:W-:Y:S02]  /*3910*/  @!P2 SEL R7, R7, R2, !P1 ;  /* 0x000000020707a207 */ /* 0x000fe40004800000 */
[----:B------:R-:W-:-:S02]  /*3920*/  @!P2 SEL R6, R6, R9, !P0 ;  /* 0x000000090606a207 */ /* 0x000fc40004000000 */
[----:B------:R-:W-:Y:S02]  /*3930*/  @!P2 SEL R8, R8, R3, !P0 ;  /* 0x000000030808a207 */ /* 0x000fe40004000000 */
[--C-:B------:R-:W-:Y:S02]  /*3940*/  SHF.R.U64 R3, R4, 0x1c, R7.reuse ;  /* 0x0000001c04037819 */ /* 0x100fe40000001207 */
[----:B------:R-:W-:Y:S02]  /*3950*/  SHF.R.U32.HI R9, RZ, 0x1c, R7 ;  /* 0x0000001cff097819 */ /* 0x000fe40000011607 */
[----:B------:R-:W-:Y:S02]  /*3960*/  LOP3.LUT R3, R3, R6, RZ, 0xfc, !PT ;  /* 0x0000000603037212 */ /* 0x000fe400078efcff */
[----:B------:R-:W-:Y:S02]  /*3970*/  LOP3.LUT R2, R9, R8, RZ, 0xfc, !PT ;  /* 0x0000000809027212 */ /* 0x000fe400078efcff */
[----:B------:R-:W-:-:S02]  /*3980*/  LOP3.LUT P1, RZ, R47, R3, RZ, 0xc0, !PT ;  /* 0x000000032fff7212 */ /* 0x000fc4000782c0ff */
[----:B------:R-:W-:Y:S02]  /*3990*/  SHF.R.U64 R9, R3, UR4, R2 ;  /* 0x0000000403097c19 */ /* 0x000fe40008001202 */
[-C--:B------:R-:W-:Y:S02]  /*39a0*/  LOP3.LUT P2, RZ, R49, R3.reuse, RZ, 0xc0, !PT ;  /* 0x0000000331ff7212 */ /* 0x080fe4000784c0ff */
[----:B------:R-:W-:Y:S02]  /*39b0*/  LOP3.LUT R9, R9, 0x1, RZ, 0xc0, !PT ;  /* 0x0000000109097812 */ /* 0x000fe400078ec0ff */
[----:B------:R-:W-:Y:S02]  /*39c0*/  LOP3.LUT P1, RZ, R46, R2, RZ, 0xc0, P1 ;  /* 0x000000022eff7212 */ /* 0x000fe4000082c0ff */
[----:B------:R-:W-:Y:S02]  /*39d0*/  ISETP.NE.U32.AND P0, PT, R9, 0x1, PT ;  /* 0x000000010900780c */ /* 0x000fe40003f05070 */
[----:B------:R-:W-:-:S02]  /*39e0*/  LOP3.LUT P3, RZ, R247, R3, RZ, 0xc0, !PT ;  /* 0x00000003f7ff7212 */ /* 0x000fc4000786c0ff */
[-C--:B------:R-:W-:Y:S02]  /*39f0*/  LOP3.LUT P2, RZ, R48, R2.reuse, RZ, 0xc0, P2 ;  /* 0x0000000230ff7212 */ /* 0x080fe4000104c0ff */
[----:B------:R-:W-:Y:S02]  /*3a00*/  ISETP.NE.U32.AND.EX P0, PT, RZ, RZ, PT, P0 ;  /* 0x000000ffff00720c */ /* 0x000fe40003f05100 */
[----:B------:R-:W-:Y:S02]  /*3a10*/  LOP3.LUT P3, RZ, R50, R2, RZ, 0xc0, P3 ;  /* 0x0000000232ff7212 */ /* 0x000fe4000186c0ff */
[----:B------:R-:W-:Y:S02]  /*3a20*/  SEL R13, RZ, 0x80000000, P0 ;  /* 0x80000000ff0d7807 */ /* 0x000fe40000000000 */
[----:B------:R-:W-:Y:S02]  /*3a30*/  LOP3.LUT P0, RZ, R56, R3, RZ, 0xc0, !PT ;  /* 0x0000000338ff7212 */ /* 0x000fe4000780c0ff */
[----:B------:R-:W-:-:S02]  /*3a40*/  @P1 LOP3.LUT R13, R13, 0x40000000, RZ, 0xfc, !PT ;  /* 0x400000000d0d1812 */ /* 0x000fc400078efcff */
[----:B------:R-:W-:Y:S02]  /*3a50*/  IADD3 R248, P4, PT, RZ, RZ, RZ ;  /* 0x000000fffff87210 */ /* 0x000fe40007f9e0ff */
[----:B------:R-:W-:Y:S02]  /*3a60*/  @P2 LOP3.LUT R13, R13, 0x20000000, RZ, 0xfc, !PT ;  /* 0x200000000d0d2812 */ /* 0x000fe400078efcff */
[----:B------:R-:W-:Y:S02]  /*3a70*/  LOP3.LUT P0, RZ, R55, R2, RZ, 0xc0, P0 ;  /* 0x0000000237ff7212 */ /* 0x000fe4000000c0ff */
[----:B------:R-:W-:Y:S02]  /*3a80*/  @P3 LOP3.LUT R13, R13, 0x10000000, RZ, 0xfc, !PT ;  /* 0x100000000d0d3812 */ /* 0x000fe400078efcff */
[----:B------:R-:W-:Y:S02]  /*3a90*/  LOP3.LUT P1, RZ, R58, R3, RZ, 0xc0, !PT ;  /* 0x000000033aff7212 */ /* 0x000fe4000782c0ff */
[----:B------:R-:W-:-:S02]  /*3aa0*/  IADD3.X R12, PT, PT, R13, 0x8000000, RZ, P4, !PT ;  /* 0x080000000d0c7810 */ /* 0x000fc400027fe4ff */
[----:B------:R-:W-:Y:S02]  /*3ab0*/  SHF.R.U64 R9, R3, R40, R2 ;  /* 0x0000002803097219 */ /* 0x000fe40000001202 */
[----:B------:R-:W-:Y:S02]  /*3ac0*/  SEL R11, R248, RZ, P0 ;  /* 0x000000fff80b7207 */ /* 0x000fe40000000000 */
[----:B------:R-:W-:Y:S02]  /*3ad0*/  SEL R12, R13, R12, !P0 ;  /* 0x0000000c0d0c7207 */ /* 0x000fe40004000000 */
[----:B------:R-:W-:Y:S02]  /*3ae0*/  LOP3.LUT P0, RZ, R57, R2, RZ, 0xc0, P1 ;  /* 0x0000000239ff7212 */ /* 0x000fe4000080c0ff */
[----:B------:R-:W-:Y:S02]  /*3af0*/  LOP3.LUT R9, R9, 0x1, RZ, 0xc0, !PT ;  /* 0x0000000109097812 */ /* 0x000fe400078ec0ff */
[----:B------:R-:W-:-:S02]  /*3b00*/  IADD3 R10, P2, PT, RZ, R11, RZ ;  /* 0x0000000bff0a7210 */ /* 0x000fc40007f5e0ff */
[----:B------:R-:W-:Y:S02]  /*3b10*/  ISETP.NE.U32.AND P1, PT, R9, 0x1, PT ;  /* 0x000000010900780c */ /* 0x000fe40003f25070 */
[----:B------:R-:W-:Y:S02]  /*3b20*/  SEL R10, R11, R10, !P0 ;  /* 0x0000000a0b0a7207 */ /* 0x000fe40004000000 */
[C---:B------:R-:W-:Y:S02]  /*3b30*/  IADD3.X R11, PT, PT, R12.reuse, 0x4000000, RZ, P2, !PT ;  /* 0x040000000c0b7810 */ /* 0x040fe400017fe4ff */
[----:B------:R-:W-:Y:S02]  /*3b40*/  ISETP.NE.U32.AND.EX P1, PT, RZ, RZ, PT, P1 ;  /* 0x000000ffff00720c */ /* 0x000fe40003f25110 */
[----:B------:R-:W-:Y:S02]  /*3b50*/  IADD3 R9, P2, PT, RZ, R10, RZ ;  /* 0x0000000aff097210 */ /* 0x000fe40007f5e0ff */
[----:B------:R-:W-:-:S02]  /*3b60*/  SEL R11, R12, R11, !P0 ;  /* 0x0000000b0c0b7207 */ /* 0x000fc40004000000 */
[----:B------:R-:W-:Y:S02]  /*3b70*/  LOP3.LUT P0, RZ, R60, R3, RZ, 0xc0, !PT ;  /* 0x000000033cff7212 */ /* 0x000fe4000780c0ff */
[----:B------:R-:W-:Y:S02]  /*3b80*/  SEL R9, R9, R10, !P1 ;  /* 0x0000000a09097207 */ /* 0x000fe40004800000 */
[----:B------:R-:W-:Y:S02]  /*3b90*/  IADD3.X R12, PT, PT, R11, 0x2000000, RZ, P2, !PT ;  /* 0x020000000b0c7810 */ /* 0x000fe400017fe4ff */
[----:B------:R-:W-:Y:S02]  /*3ba0*/  LOP3.LUT P0, RZ, R59, R2, RZ, 0xc0, P0 ;  /* 0x000000023bff7212 */ /* 0x000fe4000000c0ff */
[----:B------:R-:W-:Y:S02]  /*3bb0*/  IADD3 R10, P2, PT, RZ, R9, RZ ;  /* 0x00000009ff0a7210 */ /* 0x000fe40007f5e0ff */
[----:B------:R-:W-:-:S02]  /*3bc0*/  SEL R12, R12, R11, !P1 ;  /* 0x0000000b0c0c7207 */ /* 0x000fc40004800000 */
[----:B------:R-:W-:Y:S02]  /*3bd0*/  LOP3.LUT P1, RZ, R62, R3, RZ, 0xc0, !PT ;  /* 0x000000033eff7212 */ /* 0x000fe4000782c0ff */
[----:B------:R-:W-:Y:S02]  /*3be0*/  SEL R10, R9, R10, !P0 ;  /* 0x0000000a090a7207 */ /* 0x000fe40004000000 */
[C---:B------:R-:W-:Y:S02]  /*3bf0*/  IADD3.X R11, PT, PT, R12.reuse, 0x1000000, RZ, P2, !PT ;  /* 0x010000000c0b7810 */ /* 0x040fe400017fe4ff */
[----:B------:R-:W-:Y:S02]  /*3c00*/  LOP3.LUT P1, RZ, R61, R2, RZ, 0xc0, P1 ;  /* 0x000000023dff7212 */ /* 0x000fe4000082c0ff */
        /* <DEDUP_REMOVED lines=68> */
[----:B------:R-:W-:Y:S02]  /*4050*/  SEL R10, R9, R10, !P0 ;  /* 0x0000000a090a7207 */ /* 0x000fe40004000000 */
[----:B------:R-:W-:Y:S02]  /*4060*/  SHF.R.U64 R9, R3, R39, R2 ;  /* 0x0000002703097219 */ /* 0x000fe40000001202 */
[----:B------:R-:W-:Y:S02]  /*4070*/  IADD3.X R13, PT, PT, R12, 0x1000, RZ, P2, !PT ;  /* 0x000010000c0d7810 */ /* 0x000fe400017fe4ff */
[----:B------:R-:W-:Y:S02]  /*4080*/  LOP3.LUT P1, RZ, R86, R3, RZ, 0xc0, !PT ;  /* 0x0000000356ff7212 */ /* 0x000fe4000782c0ff */
[----:B------:R-:W-:Y:S02]  /*4090*/  LOP3.LUT R9, R9, 0x1, RZ, 0xc0, !PT ;  /* 0x0000000109097812 */ /* 0x000fe400078ec0ff */
[----:B------:R-:W-:-:S02]  /*40a0*/  SEL R13, R12, R13, !P0 ;  /* 0x0000000d0c0d7207 */ /* 0x000fc40004000000 */
[----:B------:R-:W-:Y:S02]  /*40b0*/  IADD3 R11, P2, PT, RZ, R10, RZ ;  /* 0x0000000aff0b7210 */ /* 0x000fe40007f5e0ff */
[----:B------:R-:W-:Y:S02]  /*40c0*/  LOP3.LUT P0, RZ, R85, R2, RZ, 0xc0, P1 ;  /* 0x0000000255ff7212 */ /* 0x000fe4000080c0ff */
[----:B------:R-:W-:Y:S02]  /*40d0*/  ISETP.NE.U32.AND P1, PT, R9, 0x1, PT ;  /* 0x000000010900780c */ /* 0x000fe40003f25070 */
[----:B------:R-:W-:Y:S02]  /*40e0*/  IADD3.X R12, PT, PT, R13, 0x800, RZ, P2, !PT ;  /* 0x000008000d0c7810 */ /* 0x000fe400017fe4ff */
[----:B------:R-:W-:Y:S02]  /*40f0*/  SHF.R.U64 R9, R3, R38, R2 ;  /* 0x0000002603097219 */ /* 0x000fe40000001202 */
[----:B------:R-:W-:-:S02]  /*4100*/  SEL R11, R10, R11, !P0 ;  /* 0x0000000b0a0b7207 */ /* 0x000fc40004000000 */
[----:B------:R-:W-:Y:S01]  /*4110*/  SEL R12, R13, R12, !P0 ;  /* 0x0000000c0d0c7207 */ /* 0x000fe20004000000 */
[----:B------:R-:W-:Y:S01]  /*4120*/  IMAD.MOV.U32 R13, RZ, RZ, R7 ;  /* 0x000000ffff0d7224 */ /* 0x000fe200078e0007 */
[----:B------:R-:W-:Y:S02]  /*4130*/  LOP3.LUT R9, R9, 0x1, RZ, 0xc0, !PT ;  /* 0x0000000109097812 */ /* 0x000fe400078ec0ff */
[----:B------:R-:W-:Y:S02]  /*4140*/  ISETP.NE.U32.AND.EX P0, PT, RZ, RZ, PT, P1 ;  /* 0x000000ffff00720c */ /* 0x000fe40003f05110 */
[-C--:B------:R-:W-:Y:S02]  /*4150*/  IADD3 R10, P2, PT, RZ, R11.reuse, RZ ;  /* 0x0000000bff0a7210 */ /* 0x080fe40007f5e0ff */
[----:B------:R-:W-:Y:S02]  /*4160*/  ISETP.NE.U32.AND P1, PT, R9, 0x1, PT ;  /* 0x000000010900780c */ /* 0x000fe40003f25070 */
[----:B------:R-:W-:-:S02]  /*4170*/  SEL R9, R10, R11, !P0 ;  /* 0x0000000b0a097207 */ /* 0x000fc40004000000 */
[----:B------:R-:W-:Y:S02]  /*4180*/  IADD3.X R11, PT, PT, R12, 0x400, RZ, P2, !PT ;  /* 0x000004000c0b7810 */ /* 0x000fe400017fe4ff */
[----:B------:R-:W-:Y:S02]  /*4190*/  ISETP.NE.U32.AND.EX P1, PT, RZ, RZ, PT, P1 ;  /* 0x000000ffff00720c */ /* 0x000fe40003f25110 */
[----:B------:R-:W-:Y:S02]  /*41a0*/  IADD3 R10, P2, PT, RZ, R9, RZ ;  /* 0x00000009ff0a7210 */ /* 0x000fe40007f5e0ff */
[----:B------:R-:W-:Y:S02]  /*41b0*/  SEL R11, R11, R12, !P0 ;  /* 0x0000000c0b0b7207 */ /* 0x000fe40004000000 */
[----:B------:R-:W-:Y:S02]  /*41c0*/  LOP3.LUT P0, RZ, R88, R3, RZ, 0xc0, !PT ;  /* 0x0000000358ff7212 */ /* 0x000fe4000780c0ff */
[----:B------:R-:W-:-:S02]  /*41d0*/  SEL R10, R10, R9, !P1 ;  /* 0x000000090a0a7207 */ /* 0x000fc40004800000 */
[----:B------:R-:W-:Y:S02]  /*41e0*/  IADD3.X R12, PT, PT, R11, 0x200, RZ, P2, !PT ;  /* 0x000002000b0c7810 */ /* 0x000fe400017fe4ff */
[----:B------:R-:W-:Y:S02]  /*41f0*/  LOP3.LUT P0, RZ, R87, R2, RZ, 0xc0, P0 ;  /* 0x0000000257ff7212 */ /* 0x000fe4000000c0ff */
[----:B------:R-:W-:Y:S02]  /*4200*/  IADD3 R9, P2, PT, RZ, R10, RZ ;  /* 0x0000000aff097210 */ /* 0x000fe40007f5e0ff */
[----:B------:R-:W-:Y:S02]  /*4210*/  SEL R12, R12, R11, !P1 ;  /* 0x0000000b0c0c7207 */ /* 0x000fe40004800000 */
[----:B------:R-:W-:Y:S02]  /*4220*/  LOP3.LUT P1, RZ, R90, R3, RZ, 0xc0, !PT ;  /* 0x000000035aff7212 */ /* 0x000fe4000782c0ff */
[----:B------:R-:W-:-:S02]  /*4230*/  SEL R9, R10, R9, !P0 ;  /* 0x000000090a097207 */ /* 0x000fc40004000000 */
[C---:B------:R-:W-:Y:S02]  /*4240*/  IADD3.X R11, PT, PT, R12.reuse, 0x100, RZ, P2, !PT ;  /* 0x000001000c0b7810 */ /* 0x040fe400017fe4ff */
[----:B------:R-:W-:Y:S02]  /*4250*/  LOP3.LUT P1, RZ, R89, R2, RZ, 0xc0, P1 ;  /* 0x0000000259ff7212 */ /* 0x000fe4000082c0ff */
        /* <DEDUP_REMOVED lines=44> */
[----:B------:R-:W-:Y:S02]  /*4520*/  SEL R9, R10, R9, !P0 ;  /* 0x000000090a097207 */ /* 0x000fe40004000000 */
[----:B------:R-:W-:-:S02]  /*4530*/  IADD3.X R11, PT, PT, R12, 0x1, RZ, P2, !PT ;  /* 0x000000010c0b7810 */ /* 0x000fc400017fe4ff */
[----:B------:R-:W-:Y:S02]  /*4540*/  LOP3.LUT P1, RZ, R106, R3, RZ, 0xc0, !PT ;  /* 0x000000036aff7212 */ /* 0x000fe4000782c0ff */
[----:B------:R-:W-:Y:S02]  /*4550*/  IADD3 R10, P2, PT, R9, -0x80000000, RZ ;  /* 0x80000000090a7810 */ /* 0x000fe40007f5e0ff */
[----:B------:R-:W-:Y:S02]  /*4560*/  SEL R11, R12, R11, !P0 ;  /* 0x0000000b0c0b7207 */ /* 0x000fe40004000000 */
[----:B------:R-:W-:Y:S02]  /*4570*/  LOP3.LUT P1, RZ, R105, R2, RZ, 0xc0, P1 ;  /* 0x0000000269ff7212 */ /* 0x000fe4000082c0ff */
[----:B------:R-:W-:Y:S01]  /*4580*/  LOP3.LUT P0, RZ, R108, R3, RZ, 0xc0, !PT ;  /* 0x000000036cff7212 */ /* 0x000fe2000780c0ff */
[----:B------:R-:W-:Y:S01]  /*4590*/  IMAD.X R12, RZ, RZ, R11, P2 ;  /* 0x000000ffff0c7224 */ /* 0x000fe200010e060b */
[----:B------:R-:W-:-:S02]  /*45a0*/  SEL R10, R9, R10, !P1 ;  /* 0x0000000a090a7207 */ /* 0x000fc40004800000 */
[----:B------:R-:W-:Y:S02]  /*45b0*/  LOP3.LUT P0, RZ, R107, R2, RZ, 0xc0, P0 ;  /* 0x000000026bff7212 */ /* 0x000fe4000000c0ff */
[C---:B------:R-:W-:Y:S02]  /*45c0*/  IADD3 R9, P2, PT, R10.reuse, 0x40000000, RZ ;  /* 0x400000000a097810 */ /* 0x040fe40007f5e0ff */
[----:B------:R-:W-:Y:S02]  /*45d0*/  SEL R12, R11, R12, !P1 ;  /* 0x0000000c0b0c7207 */ /* 0x000fe40004800000 */
[----:B------:R-:W-:Y:S02]  /*45e0*/  SEL R9, R10, R9, !P0 ;  /* 0x000000090a097207 */ /* 0x000fe40004000000 */
[----:B------:R-:W-:Y:S01]  /*45f0*/  LOP3.LUT P1, RZ, R110, R3, RZ, 0xc0, !PT ;  /* 0x000000036eff7212 */ /* 0x000fe2000782c0ff */
[----:B------:R-:W-:Y:S01]  /*4600*/  IMAD.X R11, RZ, RZ, R12, P2 ;  /* 0x000000ffff0b7224 */ /* 0x000fe200010e060c */
[----:B------:R-:W-:-:S02]  /*4610*/  IADD3 R10, P2, PT, R9, 0x20000000, RZ ;  /* 0x20000000090a7810 */ /* 0x000fc40007f5e0ff */
[----:B------:R-:W-:Y:S02]  /*4620*/  LOP3.LUT P1, RZ, R109, R2, RZ, 0xc0, P1 ;  /* 0x000000026dff7212 */ /* 0x000fe4000082c0ff */
[----:B------:R-:W-:Y:S02]  /*4630*/  SEL R11, R12, R11, !P0 ;  /* 0x0000000b0c0b7207 */ /* 0x000fe40004000000 */
[----:B------:R-:W-:Y:S02]  /*4640*/  SEL R10, R9, R10, !P1 ;  /* 0x0000000a090a7207 */ /* 0x000fe40004800000 */
[----:B------:R-:W-:Y:S01]  /*4650*/  LOP3.LUT P0, RZ, R112, R3, RZ, 0xc0, !PT ;  /* 0x0000000370ff7212 */ /* 0x000fe2000780c0ff */
[----:B------:R-:W-:Y:S01]  /*4660*/  IMAD.X R12, RZ, RZ, R11, P2 ;  /* 0x000000ffff0c7224 */ /* 0x000fe200010e060b */
[----:B------:R-:W-:Y:S02]  /*4670*/  IADD3 R9, P2, PT, R10, 0x10000000, RZ ;  /* 0x100000000a097810 */ /* 0x000fe40007f5e0ff */
[----:B------:R-:W-:-:S02]  /*4680*/  LOP3.LUT P0, RZ, R111, R2, RZ, 0xc0, P0 ;  /* 0x000000026fff7212 */ /* 0x000fc4000000c0ff */
[----:B------:R-:W-:Y:S02]  /*4690*/  SEL R12, R11, R12, !P1 ;  /* 0x0000000c0b0c7207 */ /* 0x000fe40004800000 */
[----:B------:R-:W-:Y:S02]  /*46a0*/  SEL R9, R10, R9, !P0 ;  /* 0x000000090a097207 */ /* 0x000fe40004000000 */
[----:B------:R-:W-:Y:S01]  /*46b0*/  LOP3.LUT P1, RZ, R114, R3, RZ, 0xc0, !PT ;  /* 0x0000000372ff7212 */ /* 0x000fe2000782c0ff */
[----:B------:R-:W-:Y:S01]  /*46c0*/  IMAD.X R11, RZ, RZ, R12, P2 ;  /* 0x000000ffff0b7224 */ /* 0x000fe200010e060c */
[----:B------:R-:W-:Y:S02]  /*46d0*/  IADD3 R10, P2, PT, R9, 0x8000000, RZ ;  /* 0x08000000090a7810 */ /* 0x000fe40007f5e0ff */
[----:B------:R-:W-:Y:S02]  /*46e0*/  LOP3.LUT P1, RZ, R113, R2, RZ, 0xc0, P1 ;  /* 0x0000000271ff7212 */ /* 0x000fe4000082c0ff */
[----:B------:R-:W-:-:S02]  /*46f0*/  SEL R11, R12, R11, !P0 ;  /* 0x0000000b0c0b7207 */ /* 0x000fc40004000000 */
[----:B------:R-:W-:Y:S02]  /*4700*/  SEL R10, R9, R10, !P1 ;  /* 0x0000000a090a7207 */ /* 0x000fe40004800000 */
[----:B------:R-:W-:Y:S01]  /*4710*/  LOP3.LUT P0, RZ, R116, R3, RZ, 0xc0, !PT ;  /* 0x0000000374ff7212 */ /* 0x000fe2000780c0ff */
[----:B------:R-:W-:Y:S01]  /*4720*/  IMAD.X R12, RZ, RZ, R11, P2 ;  /* 0x000000ffff0c7224 */ /* 0x000fe200010e060b */
[C---:B------:R-:W-:Y:S02]  /*4730*/  IADD3 R9, P2, PT, R10.reuse, 0x4000000, RZ ;  /* 0x040000000a097810 */ /* 0x040fe40007f5e0ff */
[----:B------:R-:W-:Y:S02]  /*4740*/  LOP3.LUT P0, RZ, R115, R2, RZ, 0xc0, P0 ;  /* 0x0000000273ff7212 */ /* 0x000fe4000000c0ff */
[----:B------:R-:W-:Y:S02]  /*4750*/  SEL R12, R11, R12, !P1 ;  /* 0x0000000c0b0c7207 */ /* 0x000fe40004800000 */
[----:B------:R-:W-:-:S02]  /*4760*/  SEL R9, R10, R9, !P0 ;  /* 0x000000090a097207 */ /* 0x000fc40004000000 */
[----:B------:R-:W-:Y:S01]  /*4770*/  LOP3.LUT P1, RZ, R118, R3, RZ, 0xc0, !PT ;  /* 0x0000000376ff7212 */ /* 0x000fe2000782c0ff */
[----:B------:R-:W-:Y:S01]  /*4780*/  IMAD.X R11, RZ, RZ, R12, P2 ;  /* 0x000000ffff0b7224 */ /* 0x000fe200010e060c */
[----:B------:R-:W-:Y:S02]  /*4790*/  IADD3 R10, P2, PT, R9, 0x2000000, RZ ;  /* 0x02000000090a7810 */ /* 0x000fe40007f5e0ff */
[----:B------:R-:W-:Y:S02]  /*47a0*/  LOP3.LUT P1, RZ, R117, R2, RZ, 0xc0, P1 ;  /* 0x0000000275ff7212 */ /* 0x000fe4000082c0ff */
        /* <DEDUP_REMOVED lines=22> */
[----:B------:R-:W-:Y:S02]  /*4910*/  IADD3 R10, P2, PT, R9, 0x200000, RZ ;  /* 0x00200000090a7810 */ /* 0x000fe40007f5e0ff */
[----:B------:R-:W-:Y:S02]  /*4920*/  LOP3.LUT P1, RZ, R125, R2, RZ, 0xc0, P1 ;  /* 0x000000027dff7212 */ /* 0x000fe4000082c0ff */
[----:B------:R-:W-:Y:S02]  /*4930*/  SEL R11, R12, R11, !P0 ;  /* 0x0000000b0c0b7207 */ /* 0x000fe40004000000 */
[----:B------:R-:W-:-:S02]  /*4940*/  SEL R10, R9, R10, !P1 ;  /* 0x0000000a090a7207 */ /* 0x000fc40004800000 */
[----:B------:R-:W-:Y:S01]  /*4950*/  LOP3.LUT P0, RZ, R128, R3, RZ, 0xc0, !PT ;  /* 0x0000000380ff7212 */ /* 0x000fe2000780c0ff */
[----:B------:R-:W-:Y:S01]  /*4960*/  IMAD.X R12, RZ, RZ, R11, P2 ;  /* 0x000000ffff0c7224 */ /* 0x000fe200010e060b */
[C---:B------:R-:W-:Y:S02]  /*4970*/  IADD3 R9, P2, PT, R10.reuse, 0x100000, RZ ;  /* 0x001000000a097810 */ /* 0x040fe40007f5e0ff */
        /* <DEDUP_REMOVED lines=25> */
[----:B------:R-:W-:Y:S01]  /*4b10*/  SEL R12, R11, R12, !P1 ;  /* 0x0000000c0b0c7207 */ /* 0x000fe20004800000 */
[----:B------:R-:W-:Y:S01]  /*4b20*/  IMAD.MOV.U32 R11, RZ, RZ, R8 ;  /* 0x000000ffff0b7224 */ /* 0x000fe200078e0008 */
[----:B------:R-:W-:Y:S01]  /*4b30*/  SEL R2, R10, R3, !P0 ;  /* 0x000000030a027207 */ /* 0x000fe20004000000 */
[----:B------:R-:W-:-:S02]  /*4b40*/  IMAD.MOV.U32 R10, RZ, RZ, R6 ;  /* 0x000000ffff0a7224 */ /* 0x000fc400078e0006 */
[----:B------:R-:W-:-:S05]  /*4b50*/  IMAD.X R9, RZ, RZ, R12, P2 ;  /* 0x000000ffff097224 */ /* 0x000fca00010e060c */
[----:B------:R-:W-:Y:S01]  /*4b60*/  SEL R3, R12, R9, !P0 ;  /* 0x000000090c037207 */ /* 0x000fe20004000000 */
[C---:B------:R-:W-:Y:S02]  /*4b70*/  IMAD R9, R5.reuse, 0x8, R44 ;  /* 0x0000000805097824 */ /* 0x040fe400078e022c */
[----:B------:R-:W-:-:S03]  /*4b80*/  VIADD R5, R5, 0x1 ;  /* 0x0000000105057836 */ /* 0x000fc60000000000 */
[----:B------:R0:W-:Y:S02]  /*4b90*/  STL.64 [R9], R2 ;  /* 0x0000000209007387 */ /* 0x0001e40000100a00 */
[----:B------:R-:W-:-:S13]  /*4ba0*/  ISETP.NE.AND P0, PT, R5, 0x11, PT ;  /* 0x000000110500780c */ /* 0x000fda0003f05270 */
[----:B0-----:R-:W-:Y:S05]  /*4bb0*/  @P0 BRA `(.L_x_1) ;  /* 0xffffffe800d00947 */ /* 0x001fea000383ffff */
[----:B------:R-:W0:Y:S01]  /*4bc0*/  LDC.64 R26, c[0x0][0x388] ;  /* 0x0000e200ff1a7b82 */ /* 0x000e220000000a00 */
[----:B------:R-:W2:Y:S04]  /*4bd0*/  LDL.64 R2, [R1+0x190] ;  /* 0x0001900001027983 */ /* 0x000ea80000100a00 */
[----:B------:R-:W3:Y:S03]  /*4be0*/  LDL.64 R4, [R1+0x118] ;  /* 0x0001180001047983 */ /* 0x000ee60000100a00 */
[----:B------:R-:W1:Y:S01]  /*4bf0*/  LDC R252, c[0x3][0x1e0] ;  /* 0x00c07800fffc7b82 */ /* 0x000e620000000800 */
[----:B------:R-:W4:Y:S04]  /*4c00*/  LDL.64 R6, [R1+0x188] ;  /* 0x0001880001067983 */ /* 0x000f280000100a00 */
[----:B------:R-:W5:Y:S03]  /*4c10*/  LDL.64 R8, [R1+0x120] ;  /* 0x0001200001087983 */ /* 0x000f660000100a00 */
[----:B------:R-:W1:Y:S01]  /*4c20*/  LDC R251, c[0x3][0x1e4] ;  /* 0x00c07900fffb7b82 */ /* 0x000e620000000800 */
[----:B------:R-:W5:Y:S04]  /*4c30*/  LDL.64 R10, [R1+0x180] ;  /* 0x00018000010a7983 */ /* 0x000f680000100a00 */
[----:B------:R-:W5:Y:S03]  /*4c40*/  LDL.64 R12, [R1+0x128] ;  /* 0x00012800010c7983 */ /* 0x000f660000100a00 */
[----:B------:R-:W1:Y:S01]  /*4c50*/  LDC R249, c[0x3][0x1ec] ;  /* 0x00c07b00fff97b82 */ /* 0x000e620000000800 */
[----:B0-----:R-:W5:Y:S04]  /*4c60*/  LDG.E.64 R26, desc[UR40][R26.64] ;  /* 0x000000281a1a7981 */ /* 0x001f68000c1e1b00 */
[----:B------:R-:W5:Y:S03]  /*4c70*/  LDL.64 R14, [R1+0x178] ;  /* 0x00017800010e7983 */ /* 0x000f660000100a00 */
[----:B------:R-:W0:Y:S01]  /*4c80*/  LDC R250, c[0x3][0x1e8] ;  /* 0x00c07a00fffa7b82 */ /* 0x000e220000000800 */
[----:B------:R-:W5:Y:S04]  /*4c90*/  LDL.64 R16, [R1+0x130] ;  /* 0x0001300001107983 */ /* 0x000f680000100a00 */
[----:B------:R-:W5:Y:S01]  /*4ca0*/  LDL.64 R20, [R1+0x138] ;  /* 0x0001380001147983 */ /* 0x000f620000100a00 */
[----:B-1----:R-:W-:-:S03]  /*4cb0*/  IADD3 R251, PT, PT, -R251, 0x40, RZ ;  /* 0x00000040fbfb7810 */ /* 0x002fc60007ffe1ff */
[----:B------:R-:W5:Y:S04]  /*4cc0*/  LDL.64 R18, [R1+0x170] ;  /* 0x0001700001127983 */ /* 0x000f680000100a00 */
[----:B------:R-:W5:Y:S01]  /*4cd0*/  LDL.64 R24, [R1+0x140] ;  /* 0x0001400001187983 */ /* 0x000f620000100a00 */
[----:B------:R-:W-:-:S03]  /*4ce0*/  IADD3 R249, PT, PT, -R249, 0x40, RZ ;  /* 0x00000040f9f97810 */ /* 0x000fc60007ffe1ff */
[----:B------:R-:W5:Y:S04]  /*4cf0*/  LDL.64 R22, [R1+0x168] ;  /* 0x0001680001167983 */ /* 0x000f680000100a00 */
[----:B--2---:R1:W-:Y:S04]  /*4d00*/  STL.64 [R1+0x118], R2 ;  /* 0x0001180201007387 */ /* 0x0043e80000100a00 */
[----:B---3--:R2:W-:Y:S01]  /*4d10*/  STL.64 [R1+0x190], R4 ;  /* 0x0001900401007387 */ /* 0x0085e20000100a00 */
[----:B-1----:R-:W1:Y:S01]  /*4d20*/  LDC R2, c[0x3][0x1f0] ;  /* 0x00c07c00ff027b82 */ /* 0x002e620000000800 */
[----:B------:R-:W-:-:S02]  /*4d30*/  IADD3 R3, PT, PT, -R252, 0x40, RZ ;  /* 0x00000040fc037810 */ /* 0x000fc40007ffe1ff */
[----:B----4-:R3:W-:Y:S05]  /*4d40*/  STL.64 [R1+0x120], R6 ;  /* 0x0001200601007387 */ /* 0x0107ea0000100a00 */
[----:B--2---:R-:W2:Y:S01]  /*4d50*/  LDC R4, c[0x3][0x1f4] ;  /* 0x00c07d00ff047b82 */ /* 0x004ea20000000800 */
[C-C-:B-----5:R-:W-:Y:S02]  /*4d60*/  SHF.R.U64 R3, R26.reuse, R3, R27.reuse ;  /* 0x000000031a037219 */ /* 0x160fe4000000121b */
[----:B------:R-:W-:Y:S02]  /*4d70*/  SHF.R.U64 R251, R26, R251, R27 ;  /* 0x000000fb1afb7219 */ /* 0x000fe4000000121b */
[----:B---3--:R-:W-:-:S03]  /*4d80*/  LOP3.LUT R7, R3, 0x1, RZ, 0xc0, !PT ;  /* 0x0000000103077812 */ /* 0x008fc600078ec0ff */
[----:B------:R-:W3:Y:S01]  /*4d90*/  LDC R6, c[0x3][0x1f8] ;  /* 0x00c07e00ff067b82 */ /* 0x000ee20000000800 */
[----:B------:R-:W-:Y:S02]  /*4da0*/  LOP3.LUT R251, R251, 0x1, RZ, 0xc0, !PT ;  /* 0x00000001fbfb7812 */ /* 0x000fe400078ec0ff */
[----:B------:R-:W-:Y:S02]  /*4db0*/  ISETP.NE.U32.AND P1, PT, R7, 0x1, PT ;  /* 0x000000010700780c */ /* 0x000fe40003f25070 */
[----:B------:R-:W-:Y:S02]  /*4dc0*/  ISETP.NE.U32.AND P0, PT, R251, 0x1, PT ;  /* 0x00000001fb00780c */ /* 0x000fe40003f05070 */
[----:B0-----:R-:W-:Y:S01]  /*4dd0*/  IADD3 R5, PT, PT, -R250, 0x40, RZ ;  /* 0x00000040fa057810 */ /* 0x001fe20007ffe1ff */
[----:B------:R0:W-:Y:S01]  /*4de0*/  STL.64 [R1+0x188], R8 ;  /* 0x0001880801007387 */ /* 0x0001e20000100a00 */
[----:B------:R-:W-:Y:S01]  /*4df0*/  SHF.R.U64 R249, R26, R249, R27 ;  /* 0x000000f91af97219 */ /* 0x000fe2000000121b */
[----:B------:R-:W4:Y:S01]  /*4e00*/  LDC R251, c[0x3][0x2bc] ;  /* 0x00c0af00fffb7b82 */ /* 0x000f220000000800 */
[----:B------:R-:W-:-:S02]  /*4e10*/  ISETP.NE.U32.AND.EX P1, PT, RZ, RZ, PT, P1 ;  /* 0x000000ffff00720c */ /* 0x000fc40003f25110 */
[----:B------:R-:W-:Y:S02]  /*4e20*/  ISETP.NE.U32.AND.EX P0, PT, RZ, RZ, PT, P0 ;  /* 0x000000ffff00720c */ /* 0x000fe40003f05100 */
[----:B------:R-:W-:Y:S02]  /*4e30*/  SHF.R.U64 R5, R26, R5, R27 ;  /* 0x000000051a057219 */ /* 0x000fe4000000121b */
[----:B------:R-:W-:Y:S01]  /*4e40*/  LOP3.LUT R3, R249, 0x1, RZ, 0xc0, !PT ;  /* 0x00000001f9037812 */ /* 0x000fe200078ec0ff */
[----:B------:R5:W-:Y:S01]  /*4e50*/  STL.64 [R1+0x128], R10 ;  /* 0x0001280a01007387 */ /* 0x000be20000100a00 */
[----:B------:R-:W-:Y:S01]  /*4e60*/  LOP3.LUT R5, R5, 0x1, RZ, 0xc0, !PT ;  /* 0x0000000105057812 */ /* 0x000fe200078ec0ff */
[----:B0-----:R-:W0:Y:S01]  /*4e70*/  LDC R8, c[0x3][0x1fc] ;  /* 0x00c07f00ff087b82 */ /* 0x001e220000000800 */
[----:B------:R-:W-:Y:S02]  /*4e80*/  ISETP.NE.U32.AND P3, PT, R3, 0x1, PT ;  /* 0x000000010300780c */ /* 0x000fe40003f65070 */
[----:B-1----:R-:W-:-:S02]  /*4e90*/  IADD3 R3, PT, PT, -R2, 0x40, RZ ;  /* 0x0000004002037810 */ /* 0x002fc40007ffe1ff */
[----:B------:R-:W-:Y:S02]  /*4ea0*/  ISETP.NE.U32.AND P2, PT, R5, 0x1, PT ;  /* 0x000000010500780c */ /* 0x000fe40003f45070 */
[----:B--2---:R-:W-:Y:S01]  /*4eb0*/  IADD3 R5, PT, PT, -R4, 0x40, RZ ;  /* 0x0000004004057810 */ /* 0x004fe20007ffe1ff */
[----:B------:R-:W1:Y:S01]  /*4ec0*/  LDC R9, c[0x3][0x200] ;  /* 0x00c08000ff097b82 */ /* 0x000e620000000800 */
[----:B-----5:R-:W-:Y:S02]  /*4ed0*/  CS2R R10, SRZ ;  /* 0x00000000000a7805 */ /* 0x020fe4000001ff00 */
[----:B------:R-:W-:Y:S01]  /*4ee0*/  SHF.R.U64 R4, R26, R3, R27 ;  /* 0x000000031a047219 */ /* 0x000fe2000000121b */
[----:B------:R-:W-:Y:S01]  /*4ef0*/  @!P1 IMAD.MOV.U32 R10, RZ, RZ, -0x80000000 ;  /* 0x80000000ff0a9424 */ /* 0x000fe200078e00ff */
[----:B------:R-:W-:Y:S02]  /*4f00*/  ISETP.NE.U32.AND.EX P2, PT, RZ, RZ, PT, P2 ;  /* 0x000000ffff00720c */ /* 0x000fe40003f45120 */
[----:B------:R-:W-:Y:S01]  /*4f10*/  @!P0 IADD3 R11, P6, PT, RZ, R11, RZ ;  /* 0x0000000bff0b8210 */ /* 0x000fe20007fde0ff */
[----:B------:R2:W-:Y:S01]  /*4f20*/  STL.64 [R1+0x180], R12 ;  /* 0x0001800c01007387 */ /* 0x0005e20000100a00 */
[----:B------:R-:W-:Y:S01]  /*4f30*/  LOP3.LUT R4, R4, 0x1, RZ, 0xc0, !PT ;  /* 0x0000000104047812 */ /* 0x000fe200078ec0ff */
[----:B------:R-:W5:Y:S01]  /*4f40*/  LDC R249, c[0x3][0x2c0] ;  /* 0x00c0b000fff97b82 */ /* 0x000f620000000800 */
[----:B------:R-:W-:-:S02]  /*4f50*/  @!P0 IADD3.X R10, PT, PT, R10, 0x40000000, RZ, P6, !PT ;  /* 0x400000000a0a8810 */ /* 0x000fc400037fe4ff */
[----:B------:R-:W-:Y:S02]  /*4f60*/  ISETP.NE.U32.AND.EX P6, PT, RZ, RZ, PT, P3 ;  /* 0x000000ffff00720c */ /* 0x000fe40003fc5130 */
[----:B------:R-:W-:Y:S02]  /*4f70*/  ISETP.NE.U32.AND P5, PT, R4, 0x1, PT ;  /* 0x000000010400780c */ /* 0x000fe40003fa5070 */
[----:B------:R-:W-:Y:S02]  /*4f80*/  SHF.R.U64 R3, R26, R5, R27 ;  /* 0x000000051a037219 */ /* 0x000fe4000000121b */
[----:B------:R-:W-:Y:S01]  /*4f90*/  ISETP.NE.U32.AND.EX P3, PT, RZ, RZ, PT, P5 ;  /* 0x000000ffff00720c */ /* 0x000fe20003f65150 */
[----:B--2---:R-:W2:Y:S01]  /*4fa0*/  LDC R12, c[0x3][0x204] ;  /* 0x00c08100ff0c7b82 */ /* 0x004ea20000000800 */
[----:B---3--:R-:W-:Y:S02]  /*4fb0*/  IADD3 R7, PT, PT, -R6, 0x40, RZ ;  /* 0x0000004006077810 */ /* 0x008fe40007ffe1ff */
[----:B------:R-:W-:-:S02]  /*4fc0*/  LOP3.LUT R3, R3, 0x1, RZ, 0xc0, !PT ;  /* 0x0000000103037812 */ /* 0x000fc400078ec0ff */
[----:B------:R-:W-:Y:S02]  /*4fd0*/  @!P2 IADD3 R11, P5, PT, RZ, R11, RZ ;  /* 0x0000000bff0ba210 */ /* 0x000fe40007fbe0ff */
[----:B------:R-:W-:Y:S01]  /*4fe0*/  SHF.R.U64 R2, R26, R7, R27 ;  /* 0x000000071a027219 */ /* 0x000fe2000000121b */
[----:B------:R-:W3:Y:S01]  /*4ff0*/  LDC R6, c[0x3][0x208] ;  /* 0x00c08200ff067b82 */ /* 0x000ee20000000800 */
[----:B------:R-:W-:Y:S02]  /*5000*/  ISETP.NE.U32.AND P1, PT, R3, 0x1, PT ;  /* 0x000000010300780c */ /* 0x000fe40003f25070 */
[----:B0-----:R-:W-:Y:S02]  /*5010*/  IADD3 R3, PT, PT, -R8, 0x40, RZ ;  /* 0x0000004008037810 */ /* 0x001fe40007ffe1ff */
[----:B------:R-:W-:Y:S02]  /*5020*/  @!P2 IADD3.X R10, PT, PT, R10, 0x20000000, RZ, P5, !PT ;  /* 0x200000000a0aa810 */ /* 0x000fe40002ffe4ff */
[----:B------:R-:W-:Y:S01]  /*5030*/  @!P6 IADD3 R11, P2, PT, RZ, R11, RZ ;  /* 0x0000000bff0be210 */ /* 0x000fe20007f5e0ff */
[----:B------:R-:W0:Y:S01]  /*5040*/  LDC R13, c[0x3][0x20c] ;  /* 0x00c08300ff0d7b82 */ /* 0x000e220000000800 */
[----:B------:R-:W-:-:S02]  /*5050*/  LOP3.LUT R2, R2, 0x1, RZ, 0xc0, !PT ;  /* 0x0000000102027812 */ /* 0x000fc400078ec0ff */
[----:B------:R-:W-:Y:S02]  /*5060*/  SHF.R.U64 R4, R26, R3, R27 ;  /* 0x000000031a047219 */ /* 0x000fe4000000121b */
[----:B------:R-:W-:Y:S02]  /*5070*/  @!P6 IADD3.X R10, PT, PT, R10, 0x10000000, RZ, P2, !PT ;  /* 0x100000000a0ae810 */ /* 0x000fe400017fe4ff */
[----:B------:R-:W-:Y:S01]  /*5080*/  @!P3 IADD3 R11, P6, PT, RZ, R11, RZ ;  /* 0x0000000bff0bb210 */ /* 0x000fe20007fde0ff */
[----:B------:R4:W-:Y:S01]  /*5090*/  STL.64 [R1+0x130], R14 ;  /* 0x0001300e01007387 */ /* 0x0009e20000100a00 */
[----:B------:R-:W-:Y:S01]  /*50a0*/  ISETP.NE.U32.AND.EX P1, PT, RZ, RZ, PT, P1 ;  /* 0x000000ffff00720c */ /* 0x000fe20003f25110 */
[----:B------:R-:W5:Y:S01]  /*50b0*/  LDC R8, c[0x3][0x214] ;  /* 0x00c08500ff087b82 */ /* 0x000f620000000800 */
[----:B------:R-:W-:Y:S02]  /*50c0*/  ISETP.NE.U32.AND P0, PT, R2, 0x1, PT ;  /* 0x000000010200780c */ /* 0x000fe40003f05070 */
[----:B------:R-:W-:-:S02]  /*50d0*/  LOP3.LUT R4, R4, 0x1, RZ, 0xc0, !PT ;  /* 0x0000000104047812 */ /* 0x000fc400078ec0ff */
[----:B-1----:R-:W-:Y:S02]  /*50e0*/  IADD3 R5, PT, PT, -R9, 0x40, RZ ;  /* 0x0000004009057810 */ /* 0x002fe40007ffe1ff */
[----:B------:R-:W-:Y:S01]  /*50f0*/  @!P3 IADD3.X R10, PT, PT, R10, 0x8000000, RZ, P6, !PT ;  /* 0x080000000a0ab810 */ /* 0x000fe200037fe4ff */
[----:B------:R-:W1:Y:S01]  /*5100*/  LDC R9, c[0x3][0x218] ;  /* 0x00c08600ff097b82 */ /* 0x000e620000000800 */
[----:B------:R-:W-:Y:S02]  /*5110*/  ISETP.NE.U32.AND.EX P6, PT, RZ, RZ, PT, P0 ;  /* 0x000000ffff00720c */ /* 0x000fe40003fc5100 */
[----:B------:R-:W-:Y:S02]  /*5120*/  ISETP.NE.U32.AND P5, PT, R4, 0x1, PT ;  /* 0x000000010400780c */ /* 0x000fe40003fa5070 */
[----:B------:R-:W-:Y:S02]  /*5130*/  SHF.R.U64 R3, R26, R5, R27 ;  /* 0x000000051a037219 */ /* 0x000fe4000000121b */
[----:B------:R-:W-:Y:S01]  /*5140*/  ISETP.NE.U32.AND.EX P0, PT, RZ, RZ, PT, P5 ;  /* 0x000000ffff00720c */ /* 0x000fe20003f05150 */
[----:B----4-:R-:W4:Y:S01]  /*5150*/  LDC R14, c[0x3][0x210] ;  /* 0x00c08400ff0e7b82 */ /* 0x010f220000000800 */
[----:B--2---:R-:W-:-:S02]  /*5160*/  IADD3 R7, PT, PT, -R12, 0x40, RZ ;  /* 0x000000400c077810 */ /* 0x004fc40007ffe1ff */
[----:B------:R-:W-:Y:S02]  /*5170*/  LOP3.LUT R3, R3, 0x1, RZ, 0xc0, !PT ;  /* 0x0000000103037812 */ /* 0x000fe400078ec0ff */
[----:B------:R-:W-:Y:S02]  /*5180*/  @!P1 IADD3 R11, P5, PT, RZ, R11, RZ ;  /* 0x0000000bff0b9210 */ /* 0x000fe40007fbe0ff */
[----:B------:R-:W-:Y:S01]  /*5190*/  SHF.R.U64 R2, R26, R7, R27 ;  /* 0x000000071a027219 */ /* 0x000fe2000000121b */
[----:B------:R-:W2:Y:S01]  /*51a0*/  LDC R12, c[0x3][0x21c] ;  /* 0x00c08700ff0c7b82 */ /* 0x000ea20000000800 */
[----:B------:R-:W-:Y:S02]  /*51b0*/  ISETP.NE.U32.AND P2, PT, R3, 0x1, PT ;  /* 0x000000010300780c */ /* 0x000fe40003f45070 */
[----:B---3--:R-:W-:Y:S02]  /*51c0*/  IADD3 R3, PT, PT, -R6, 0x40, RZ ;  /* 0x0000004006037810 */ /* 0x008fe40007ffe1ff */
[----:B------:R-:W-:-:S02]  /*51d0*/  @!P1 IADD3.X R10, PT, PT, R10, 0x4000000, RZ, P5, !PT ;  /* 0x040000000a0a9810 */ /* 0x000fc40002ffe4ff */
[----:B------:R-:W-:Y:S01]  /*51e0*/  @!P6 IADD3 R11, P1, PT, RZ, R11, RZ ;  /* 0x0000000bff0be210 */ /* 0x000fe20007f3e0ff */
[----:B------:R-:W3:Y:S01]  /*51f0*/  LDC R6, c[0x3][0x220] ;  /* 0x00c08800ff067b82 */ /* 0x000ee20000000800 */
[----:B------:R-:W-:Y:S02]  /*5200*/  LOP3.LUT R2, R2, 0x1, RZ, 0xc0, !PT ;  /* 0x0000000102027812 */ /* 0x000fe400078ec0ff */
[----:B------:R-:W-:Y:S02]  /*5210*/  SHF.R.U64 R4, R26, R3, R27 ;  /* 0x000000031a047219 */ /* 0x000fe4000000121b */
[----:B------:R-:W-:Y:S02]  /*5220*/  @!P6 IADD3.X R10, PT, PT, R10, 0x2000000, RZ, P1, !PT ;  /* 0x020000000a0ae810 */ /* 0x000fe40000ffe4ff */
[----:B------:R-:W-:Y:S01]  /*5230*/  @!P0 IADD3 R11, P6, PT, RZ, R11, RZ ;  /* 0x0000000bff0b8210 */ /* 0x000fe20007fde0ff */
[----:B------:R-:W3:Y:S01]  /*5240*/  LDC R15, c[0x3][0x288] ;  /* 0x00c0a200ff0f7b82 */ /* 0x000ee20000000800 */
[----:B------:R-:W-:-:S02]  /*5250*/  ISETP.NE.U32.AND.EX P2, PT, RZ, RZ, PT, P2 ;  /* 0x000000ffff00720c */ /* 0x000fc40003f45120 */
[----:B------:R-:W-:Y:S02]  /*5260*/  ISETP.NE.U32.AND P3, PT, R2, 0x1, PT ;  /* 0x000000010200780c */ /* 0x000fe40003f65070 */
[----:B------:R-:W-:Y:S02]  /*5270*/  LOP3.LUT R4, R4, 0x1, RZ, 0xc0, !PT ;  /* 0x0000000104047812 */ /* 0x000fe400078ec0ff */
[----:B0-----:R-:W-:Y:S02]  /*5280*/  IADD3 R5, PT, PT, -R13, 0x40, RZ ;  /* 0x000000400d057810 */ /* 0x001fe40007ffe1ff */
[----:B------:R-:W-:Y:S01]  /*5290*/  @!P0 IADD3.X R10, PT, PT, R10, 0x1000000, RZ, P6, !PT ;  /* 0x010000000a0a8810 */ /* 0x000fe200037fe4ff */
[----:B------:R-:W0:Y:S01]  /*52a0*/  LDC R13, c[0x3][0x224] ;  /* 0x00c08900ff0d7b82 */ /* 0x000e220000000800 */
[----:B------:R-:W-:Y:S02]  /*52b0*/  ISETP.NE.U32.AND.EX P6, PT, RZ, RZ, PT, P3 ;  /* 0x000000ffff00720c */ /* 0x000fe40003fc5130 */
[----:B------:R-:W-:-:S02]  /*52c0*/  ISETP.NE.U32.AND P5, PT, R4, 0x1, PT ;  /* 0x000000010400780c */ /* 0x000fc40003fa5070 */
[--C-:B------:R-:W-:Y:S02]  /*52d0*/  SHF.R.U64 R3, R26, R5, R27.reuse ;  /* 0x000000051a037219 */ /* 0x100fe4000000121b */
[----:B------:R-:W-:Y:S02]  /*52e0*/  ISETP.NE.U32.AND.EX P3, PT, RZ, RZ, PT, P5 ;  /* 0x000000ffff00720c */ /* 0x000fe40003f65150 */
[----:B----4-:R-:W-:Y:S02]  /*52f0*/  IADD3 R7, PT, PT, -R14, 0x40, RZ ;  /* 0x000000400e077810 */ /* 0x010fe40007ffe1ff */
[----:B------:R-:W-:Y:S01]  /*5300*/  LOP3.LUT R3, R3, 0x1, RZ, 0xc0, !PT ;  /* 0x0000000103037812 */ /* 0x000fe200078ec0ff */
[----:B------:R-:W4:Y:S01]  /*5310*/  LDC R14, c[0x3][0x228] ;  /* 0x00c08a00ff0e7b82 */ /* 0x000f220000000800 */
[----:B------:R-:W-:Y:S02]  /*5320*/  @!P2 IADD3 R11, P5, PT, RZ, R11, RZ ;  /* 0x0000000bff0ba210 */ /* 0x000fe40007fbe0ff */
[----:B------:R-:W-:-:S02]  /*5330*/  SHF.R.U64 R2, R26, R7, R27 ;  /* 0x000000071a027219 */ /* 0x000fc4000000121b */
[----:B------:R-:W-:Y:S02]  /*5340*/  ISETP.NE.U32.AND P1, PT, R3, 0x1, PT ;  /* 0x000000010300780c */ /* 0x000fe40003f25070 */
[----:B-----5:R-:W-:Y:S02]  /*5350*/  IADD3 R3, PT, PT, -R8, 0x40, RZ ;  /* 0x0000004008037810 */ /* 0x020fe40007ffe1ff */
[----:B------:R-:W-:Y:S01]  /*5360*/  @!P2 IADD3.X R10, PT, PT, R10, 0x800000, RZ, P5, !PT ;  /* 0x008000000a0aa810 */ /* 0x000fe20002ffe4ff */
[----:B------:R-:W5:Y:S01]  /*5370*/  LDC R8, c[0x3][0x22c] ;  /* 0x00c08b00ff087b82 */ /* 0x000f620000000800 */
[----:B-1----:R-:W-:Y:S02]  /*5380*/  IADD3 R5, PT, PT, -R9, 0x40, RZ ;  /* 0x0000004009057810 */ /* 0x002fe40007ffe1ff */
[----:B------:R-:W-:Y:S02]  /*5390*/  @!P6 IADD3 R11, P2, PT, RZ, R11, RZ ;  /* 0x0000000bff0be210 */ /* 0x000fe40007f5e0ff */
[----:B------:R-:W-:-:S02]  /*53a0*/  LOP3.LUT R2, R2, 0x1, RZ, 0xc0, !PT ;  /* 0x0000000102027812 */ /* 0x000fc400078ec0ff */
[C-C-:B------:R-:W-:Y:S01]  /*53b0*/  SHF.R.U64 R4, R26.reuse, R3, R27.reuse ;  /* 0x000000031a047219 */ /* 0x140fe2000000121b */
[----:B------:R-:W1:Y:S01]  /*53c0*/  LDC R9, c[0x3][0x230] ;  /* 0x00c08c00ff097b82 */ /* 0x000e620000000800 */
[----:B------:R-:W-:Y:S02]  /*53d0*/  SHF.R.U64 R3, R26, R5, R27 ;  /* 0x000000051a037219 */ /* 0x000fe4000000121b */
[----:B------:R-:W-:Y:S02]  /*53e0*/  @!P6 IADD3.X R10, PT, PT, R10, 0x400000, RZ, P2, !PT ;  /* 0x004000000a0ae810 */ /* 0x000fe400017fe4ff */
[----:B------:R-:W-:Y:S02]  /*53f0*/  @!P3 IADD3 R11, P6, PT, RZ, R11, RZ ;  /* 0x0000000bff0bb210 */ /* 0x000fe40007fde0ff */
[----:B------:R-:W-:Y:S02]  /*5400*/  ISETP.NE.U32.AND.EX P1, PT, RZ, RZ, PT, P1 ;  /* 0x000000ffff00720c */ /* 0x000fe40003f25110 */
[----:B------:R-:W-:-:S02]  /*5410*/  ISETP.NE.U32.AND P0, PT, R2, 0x1, PT ;  /* 0x000000010200780c */ /* 0x000fc40003f05070 */
[----:B------:R-:W-:Y:S02]  /*5420*/  LOP3.LUT R4, R4, 0x1, RZ, 0xc0, !PT ;  /* 0x0000000104047812 */ /* 0x000fe400078ec0ff */
[----:B------:R-:W-:Y:S02]  /*5430*/  LOP3.LUT R3, R3, 0x1, RZ, 0xc0, !PT ;  /* 0x0000000103037812 */ /* 0x000fe400078ec0ff */
[----:B--2---:R-:W-:Y:S02]  /*5440*/  IADD3 R7, PT, PT, -R12, 0x40, RZ ;  /* 0x000000400c077810 */ /* 0x004fe40007ffe1ff */
[----:B------:R-:W-:Y:S01]  /*5450*/  @!P3 IADD3.X R10, PT, PT, R10, 0x200000, RZ, P6, !PT ;  /* 0x002000000a0ab810 */ /* 0x000fe200037fe4ff */
[----:B------:R-:W2:Y:S01]  /*5460*/  LDC R12, c[0x3][0x234] ;  /* 0x00c08d00ff0c7b82 */ /* 0x000ea20000000800 */
[----:B------:R-:W-:Y:S02]  /*5470*/  ISETP.NE.U32.AND.EX P6, PT, RZ, RZ, PT, P0 ;  /* 0x000000ffff00720c */ /* 0x000fe40003fc5100 */
[----:B------:R-:W-:-:S02]  /*5480*/  ISETP.NE.U32.AND P5, PT, R4, 0x1, PT ;  /* 0x000000010400780c */ /* 0x000fc40003fa5070 */
[----:B------:R-:W-:Y:S02]  /*5490*/  ISETP.NE.U32.AND P2, PT, R3, 0x1, PT ;  /* 0x000000010300780c */ /* 0x000fe40003f45070 */
[--C-:B------:R-:W-:Y:S02]  /*54a0*/  SHF.R.U64 R2, R26, R7, R27.reuse ;  /* 0x000000071a027219 */ /* 0x100fe4000000121b */
[----:B---3--:R-:W-:Y:S02]  /*54b0*/  IADD3 R3, PT, PT, -R6, 0x40, RZ ;  /* 0x0000004006037810 */ /* 0x008fe40007ffe1ff */
[----:B------:R-:W-:Y:S01]  /*54c0*/  ISETP.NE.U32.AND.EX P0, PT, RZ, RZ, PT, P5 ;  /* 0x000000ffff00720c */ /* 0x000fe20003f05150 */
[----:B------:R-:W3:Y:S01]  /*54d0*/  LDC R6, c[0x3][0x238] ;  /* 0x00c08e00ff067b82 */ /* 0x000ee20000000800 */
[----:B------:R-:W-:Y:S02]  /*54e0*/  LOP3.LUT R2, R2, 0x1, RZ, 0xc0, !PT ;  /* 0x0000000102027812 */ /* 0x000fe400078ec0ff */
[----:B------:R-:W-:-:S02]  /*54f0*/  SHF.R.U64 R4, R26, R3, R27 ;  /* 0x000000031a047219 */ /* 0x000fc4000000121b */
[----:B------:R-:W-:Y:S02]  /*5500*/  @!P1 IADD3 R11, P5, PT, RZ, R11, RZ ;  /* 0x0000000bff0b9210 */ /* 0x000fe40007fbe0ff */
[----:B------:R-:W-:Y:S02]  /*5510*/  ISETP.NE.U32.AND.EX P2, PT, RZ, RZ, PT, P2 ;  /* 0x000000ffff00720c */ /* 0x000fe40003f45120 */
[----:B------:R-:W-:Y:S02]  /*5520*/  ISETP.NE.U32.AND P3, PT, R2, 0x1, PT ;  /* 0x000000010200780c */ /* 0x000fe40003f65070 */
[----:B------:R-:W-:Y:S02]  /*5530*/  LOP3.LUT R4, R4, 0x1, RZ, 0xc0, !PT ;  /* 0x0000000104047812 */ /* 0x000fe400078ec0ff */
[----:B------:R-:W-:Y:S02]  /*5540*/  @!P1 IADD3.X R10, PT, PT, R10, 0x100000, RZ, P5, !PT ;  /* 0x001000000a0a9810 */ /* 0x000fe40002ffe4ff */
[----:B0-----:R-:W-:-:S02]  /*5550*/  IADD3 R5, PT, PT, -R13, 0x40, RZ ;  /* 0x000000400d057810 */ /* 0x001fc40007ffe1ff */
[----:B------:R-:W-:Y:S01]  /*5560*/  @!P6 IADD3 R11, P1, PT, RZ, R11, RZ ;  /* 0x0000000bff0be210 */ /* 0x000fe20007f3e0ff */
[----:B------:R-:W0:Y:S01]  /*5570*/  LDC R13, c[0x3][0x23c] ;  /* 0x00c08f00ff0d7b82 */ /* 0x000e220000000800 */
[----:B------:R-:W-:Y:S02]  /*5580*/  ISETP.NE.U32.AND P5, PT, R4, 0x1, PT ;  /* 0x000000010400780c */ /* 0x000fe40003fa5070 */
[----:B------:R-:W-:Y:S02]  /*5590*/  ISETP.NE.U32.AND.EX P3, PT, RZ, RZ, PT, P3 ;  /* 0x000000ffff00720c */ /* 0x000fe40003f65130 */
[----:B------:R-:W-:Y:S02]  /*55a0*/  SHF.R.U64 R3, R26, R5, R27 ;  /* 0x000000051a037219 */ /* 0x000fe4000000121b */
[----:B------:R-:W-:Y:S02]  /*55b0*/  @!P6 IADD3.X R10, PT, PT, R10, 0x80000, RZ, P1, !PT ;  /* 0x000800000a0ae810 */ /* 0x000fe40000ffe4ff */
[----:B------:R-:W-:-:S02]  /*55c0*/  @!P0 IADD3 R11, P6, PT, RZ, R11, RZ ;  /* 0x0000000bff0b8210 */ /* 0x000fc40007fde0ff */
[----:B------:R-:W-:Y:S02]  /*55d0*/  ISETP.NE.U32.AND.EX P5, PT, RZ, RZ, PT, P5 ;  /* 0x000000ffff00720c */ /* 0x000fe40003fa5150 */
[----:B----4-:R-:W-:Y:S02]  /*55e0*/  IADD3 R7, PT, PT, -R14, 0x40, RZ ;  /* 0x000000400e077810 */ /* 0x010fe40007ffe1ff */
[----:B------:R-:W-:Y:S01]  /*55f0*/  LOP3.LUT R3, R3, 0x1, RZ, 0xc0, !PT ;  /* 0x0000000103037812 */ /* 0x000fe200078ec0ff */
[----:B------:R-:W4:Y:S01]  /*5600*/  LDC R14, c[0x3][0x240] ;  /* 0x00c09000ff0e7b82 */ /* 0x000f220000000800 */
[----:B------:R-:W-:Y:S02]  /*5610*/  @!P0 IADD3.X R10, PT, PT, R10, 0x40000, RZ, P6, !PT ;  /* 0x000400000a0a8810 */ /* 0x000fe400037fe4ff */
        /* <DEDUP_REMOVED lines=17> */
[----:B--2---:R-:W-:Y:S02]  /*5730*/  IADD3 R7, PT, PT, -R12, 0x40, RZ ;  /* 0x000000400c077810 */ /* 0x004fe40007ffe1ff */
[----:B------:R-:W-:Y:S01]  /*5740*/  LOP3.LUT R3, R3, 0x1, RZ, 0xc0, !PT ;  /* 0x0000000103037812 */ /* 0x000fe200078ec0ff */
[----:B------:R-:W2:Y:S01]  /*5750*/  LDC R12, c[0x3][0x24c] ;  /* 0x00c09300ff0c7b82 */ /* 0x000ea20000000800 */
[----:B------:R-:W-:Y:S02]  /*5760*/  @!P5 IADD3.X R10, PT, PT, R10, 0x8000, RZ, P6, !PT ;  /* 0x000080000a0ad810 */ /* 0x000fe400037fe4ff */
[----:B------:R-:W-:Y:S02]  /*5770*/  ISETP.NE.U32.AND.EX P6, PT, RZ, RZ, PT, P0 ;  /* 0x000000ffff00720c */ /* 0x000fe40003fc5100 */
[----:B------:R-:W-:-:S02]  /*5780*/  ISETP.NE.U32.AND P2, PT, R4, 0x1, PT ;  /* 0x000000010400780c */ /* 0x000fc40003f45070 */
[----:B------:R-:W-:Y:S02]  /*5790*/  SHF.R.U64 R2, R26, R7, R27 ;  /* 0x000000071a027219 */ /* 0x000fe4000000121b */
[----:B------:R-:W-:Y:S02]  /*57a0*/  ISETP.NE.U32.AND P3, PT, R3, 0x1, PT ;  /* 0x000000010300780c */ /* 0x000fe40003f65070 */
[----:B---3--:R-:W-:Y:S02]  /*57b0*/  IADD3 R3, PT, PT, -R6, 0x40, RZ ;  /* 0x0000004006037810 */ /* 0x008fe40007ffe1ff */
[----:B------:R-:W-:Y:S01]  /*57c0*/  ISETP.NE.U32.AND.EX P0, PT, RZ, RZ, PT, P2 ;  /* 0x000000ffff00720c */ /* 0x000fe20003f05120 */
[----:B------:R-:W3:Y:S01]  /*57d0*/  LDC R6, c[0x3][0x250] ;  /* 0x00c09400ff067b82 */ /* 0x000ee20000000800 */
[----:B------:R-:W-:Y:S02]  /*57e0*/  LOP3.LUT R2, R2, 0x1, RZ, 0xc0, !PT ;  /* 0x0000000102027812 */ /* 0x000fe400078ec0ff */
[----:B0-----:R-:W-:-:S02]  /*57f0*/  IADD3 R5, PT, PT, -R13, 0x40, RZ ;  /* 0x000000400d057810 */ /* 0x001fc40007ffe1ff */
[----:B------:R-:W-:Y:S02]  /*5800*/  @!P1 IADD3 R11, P2, PT, RZ, R11, RZ ;  /* 0x0000000bff0b9210 */ /* 0x000fe40007f5e0ff */
[--C-:B------:R-:W-:Y:S01]  /*5810*/  SHF.R.U64 R4, R26, R3, R27.reuse ;  /* 0x000000031a047219 */ /* 0x100fe2000000121b */
[----:B------:R-:W0:Y:S01]  /*5820*/  LDC R13, c[0x3][0x264] ;  /* 0x00c09900ff0d7b82 */ /* 0x000e220000000800 */
[----:B------:R-:W-:Y:S02]  /*5830*/  ISETP.NE.U32.AND.EX P3, PT, RZ, RZ, PT, P3 ;  /* 0x000000ffff00720c */ /* 0x000fe40003f65130 */
[----:B------:R-:W-:Y:S02]  /*5840*/  ISETP.NE.U32.AND P5, PT, R2, 0x1, PT ;  /* 0x000000010200780c */ /* 0x000fe40003fa5070 */
[----:B----4-:R-:W-:Y:S02]  /*5850*/  IADD3 R7, PT, PT, -R14, 0x40, RZ ;  /* 0x000000400e077810 */ /* 0x010fe40007ffe1ff */
[----:B------:R-:W-:Y:S01]  /*5860*/  SHF.R.U64 R3, R26, R5, R27 ;  /* 0x000000051a037219 */ /* 0x000fe2000000121b */
[----:B------:R-:W4:Y:S01]  /*5870*/  LDC R14, c[0x3][0x284] ;  /* 0x00c0a100ff0e7b82 */ /* 0x000f220000000800 */
[----:B------:R-:W-:-:S02]  /*5880*/  @!P1 IADD3.X R10, PT, PT, R10, 0x4000, RZ, P2, !PT ;  /* 0x000040000a0a9810 */ /* 0x000fc400017fe4ff */
[----:B------:R-:W-:Y:S02]  /*5890*/  LOP3.LUT R4, R4, 0x1, RZ, 0xc0, !PT ;  /* 0x0000000104047812 */ /* 0x000fe400078ec0ff */
[----:B------:R-:W-:Y:S02]  /*58a0*/  @!P6 IADD3 R11, P1, PT, RZ, R11, RZ ;  /* 0x0000000bff0be210 */ /* 0x000fe40007f3e0ff */
[----:B------:R-:W-:Y:S02]  /*58b0*/  ISETP.NE.U32.AND.EX P5, PT, RZ, RZ, PT, P5 ;  /* 0x000000ffff00720c */ /* 0x000fe40003fa5150 */
[----:B------:R-:W-:Y:S02]  /*58c0*/  SHF.R.U64 R2, R26, R7, R27 ;  /* 0x000000071a027219 */ /* 0x000fe4000000121b */
[----:B------:R-:W-:Y:S01]  /*58d0*/  LOP3.LUT R3, R3, 0x1, RZ, 0xc0, !PT ;  /* 0x0000000103037812 */ /* 0x000fe200078ec0ff */
[----:B------:R-:W0:Y:S01]  /*58e0*/  LDC R7, c[0x3][0x254] ;  /* 0x00c09500ff077b82 */ /* 0x000e220000000800 */
[----:B------:R-:W-:-:S02]  /*58f0*/  ISETP.NE.U32.AND P2, PT, R4, 0x1, PT ;  /* 0x000000010400780c */ /* 0x000fc40003f45070 */
[----:B------:R-:W-:Y:S02]  /*5900*/  @!P6 IADD3.X R10, PT, PT, R10, 0x2000, RZ, P1, !PT ;  /* 0x000020000a0ae810 */ /* 0x000fe40000ffe4ff */
[----:B------:R-:W-:Y:S02]  /*5910*/  @!P0 IADD3 R11, P6, PT, RZ, R11, RZ ;  /* 0x0000000bff0b8210 */ /* 0x000fe40007fde0ff */
[----:B------:R-:W-:Y:S02]  /*5920*/  LOP3.LUT R2, R2, 0x1, RZ, 0xc0, !PT ;  /* 0x0000000102027812 */ /* 0x000fe400078ec0ff */
[----:B------:R-:W-:Y:S02]  /*5930*/  ISETP.NE.U32.AND P1, PT, R3, 0x1, PT ;  /* 0x000000010300780c */ /* 0x000fe40003f25070 */
[----:B------:R-:W-:Y:S02]  /*5940*/  ISETP.NE.U32.AND.EX P2, PT, RZ, RZ, PT, P2 ;  /* 0x000000ffff00720c */ /* 0x000fe40003f45120 */
[----:B-----5:R-:W-:-:S02]  /*5950*/  IADD3 R3, PT, PT, -R8, 0x40, RZ ;  /* 0x0000004008037810 */ /* 0x020fc40007ffe1ff */
[----:B------:R-:W-:Y:S01]  /*5960*/  @!P0 IADD3.X R10, PT, PT, R10, 0x1000, RZ, P6, !PT ;  /* 0x000010000a0a8810 */ /* 0x000fe200037fe4ff */
[----:B------:R-:W5:Y:S01]  /*5970*/  LDC R8, c[0x3][0x258] ;  /* 0x00c09600ff087b82 */ /* 0x000f620000000800 */
[----:B------:R-:W-:Y:S02]  /*5980*/  @!P3 IADD3 R11, P6, PT, RZ, R11, RZ ;  /* 0x0000000bff0bb210 */ /* 0x000fe40007fde0ff */
[----:B------:R-:W-:Y:S02]  /*5990*/  ISETP.NE.U32.AND P0, PT, R2, 0x1, PT ;  /* 0x000000010200780c */ /* 0x000fe40003f05070 */
[----:B------:R-:W-:Y:S02]  /*59a0*/  SHF.R.U64 R2, R26, R3, R27 ;  /* 0x000000031a027219 */ /* 0x000fe4000000121b */
[----:B------:R-:W-:Y:S02]  /*59b0*/  ISETP.NE.U32.AND.EX P1, PT, RZ, RZ, PT, P1 ;  /* 0x000000ffff00720c */ /* 0x000fe40003f25110 */
[----:B-1----:R-:W-:-:S02]  /*59c0*/  IADD3 R5, PT, PT, -R9, 0x40, RZ ;  /* 0x0000004009057810 */ /* 0x002fc40007ffe1ff */
[----:B------:R-:W-:Y:S01]  /*59d0*/  @!P3 IADD3.X R10, PT, PT, R10, 0x800, RZ, P6, !PT ;  /* 0x000008000a0ab810 */ /* 0x000fe200037fe4ff */
[----:B------:R-:W1:Y:S01]  /*59e0*/  LDC R9, c[0x3][0x25c] ;  /* 0x00c09700ff097b82 */ /* 0x000e620000000800 */
[----:B------:R-:W-:Y:S02]  /*59f0*/  @!P5 IADD3 R11, P6, PT, RZ, R11, RZ ;  /* 0x0000000bff0bd210 */ /* 0x000fe40007fde0ff */
[----:B------:R-:W-:Y:S02]  /*5a00*/  LOP3.LUT R2, R2, 0x1, RZ, 0xc0, !PT ;  /* 0x0000000102027812 */ /* 0x000fe400078ec0ff */
[----:B--2---:R-:W-:Y:S02]  /*5a10*/  IADD3 R3, PT, PT, -R12, 0x40, RZ ;  /* 0x000000400c037810 */ /* 0x004fe40007ffe1ff */
[----:B------:R-:W-:Y:S01]  /*5a20*/  SHF.R.U64 R4, R26, R5, R27 ;  /* 0x000000051a047219 */ /* 0x000fe2000000121b */
[----:B------:R-:W2:Y:S01]  /*5a30*/  LDC R12, c[0x3][0x260] ;  /* 0x00c09800ff0c7b82 */ /* 0x000ea20000000800 */
[----:B------:R-:W-:-:S02]  /*5a40*/  ISETP.NE.U32.AND.EX P0, PT, RZ, RZ, PT, P0 ;  /* 0x000000ffff00720c */ /* 0x000fc40003f05100 */
[----:B------:R-:W-:Y:S02]  /*5a50*/  @!P5 IADD3.X R10, PT, PT, R10, 0x400, RZ, P6, !PT ;  /* 0x000004000a0ad810 */ /* 0x000fe400037fe4ff */
[----:B------:R-:W-:Y:S02]  /*5a60*/  ISETP.NE.U32.AND P3, PT, R2, 0x1, PT ;  /* 0x000000010200780c */ /* 0x000fe40003f65070 */
[----:B------:R-:W-:Y:S02]  /*5a70*/  @!P2 IADD3 R11, P6, PT, RZ, R11, RZ ;  /* 0x0000000bff0ba210 */ /* 0x000fe40007fde0ff */
[----:B------:R-:W-:Y:S02]  /*5a80*/  LOP3.LUT R4, R4, 0x1, RZ, 0xc0, !PT ;  /* 0x0000000104047812 */ /* 0x000fe400078ec0ff */
[----:B------:R-:W-:Y:S02]  /*5a90*/  SHF.R.U64 R2, R26, R3, R27 ;  /* 0x000000031a027219 */ /* 0x000fe4000000121b */
[----:B---3--:R-:W-:-:S02]  /*5aa0*/  IADD3 R3, PT, PT, -R6, 0x40, RZ ;  /* 0x0000004006037810 */ /* 0x008fc40007ffe1ff */
[----:B------:R-:W-:Y:S01]  /*5ab0*/  @!P2 IADD3.X R10, PT, PT, R10, 0x200, RZ, P6, !PT ;  /* 0x000002000a0aa810 */ /* 0x000fe200037fe4ff */
[----:B------:R-:W3:Y:S01]  /*5ac0*/  LDC R6, c[0x3][0x26c] ;  /* 0x00c09b00ff067b82 */ /* 0x000ee20000000800 */
[----:B------:R-:W-:Y:S02]  /*5ad0*/  ISETP.NE.U32.AND P5, PT, R4, 0x1, PT ;  /* 0x000000010400780c */ /* 0x000fe40003fa5070 */
[----:B------:R-:W-:Y:S02]  /*5ae0*/  @!P1 IADD3 R11, P6, PT, RZ, R11, RZ ;  /* 0x0000000bff0b9210 */ /* 0x000fe40007fde0ff */
[----:B------:R-:W-:Y:S02]  /*5af0*/  SHF.R.U64 R4, R26, R3, R27 ;  /* 0x000000031a047219 */ /* 0x000fe4000000121b */
[----:B------:R-:W-:Y:S02]  /*5b00*/  ISETP.NE.U32.AND.EX P3, PT, RZ, RZ, PT, P3 ;  /* 0x000000ffff00720c */ /* 0x000fe40003f65130 */
[----:B0-----:R-:W-:-:S02]  /*5b10*/  IADD3 R5, PT, PT, -R7, 0x40, RZ ;  /* 0x0000004007057810 */ /* 0x001fc40007ffe1ff */
[----:B------:R-:W-:Y:S02]  /*5b20*/  @!P1 IADD3.X R10, PT, PT, R10, 0x100, RZ, P6, !PT ;  /* 0x000001000a0a9810 */ /* 0x000fe400037fe4ff */
[----:B------:R-:W-:Y:S02]  /*5b30*/  @!P0 IADD3 R11, P1, PT, RZ, R11, RZ ;  /* 0x0000000bff0b8210 */ /* 0x000fe40007f3e0ff */
[----:B------:R-:W-:Y:S02]  /*5b40*/  LOP3.LUT R4, R4, 0x1, RZ, 0xc0, !PT ;  /* 0x0000000104047812 */ /* 0x000fe400078ec0ff */
[----:B------:R-:W-:Y:S02]  /*5b50*/  LOP3.LUT R2, R2, 0x1, RZ, 0xc0, !PT ;  /* 0x0000000102027812 */ /* 0x000fe400078ec0ff */
[----:B-----5:R-:W-:Y:S02]  /*5b60*/  IADD3 R7, PT, PT, -R8, 0x40, RZ ;  /* 0x0000004008077810 */ /* 0x020fe40007ffe1ff */
[----:B------:R-:W-:Y:S01]  /*5b70*/  SHF.R.U64 R3, R26, R5, R27 ;  /* 0x000000051a037219 */ /* 0x000fe2000000121b */
[----:B------:R-:W0:Y:S01]  /*5b80*/  LDC R8, c[0x3][0x274] ;  /* 0x00c09d00ff087b82 */ /* 0x000e220000000800 */
[----:B------:R-:W-:-:S02]  /*5b90*/  @!P0 IADD3.X R10, PT, PT, R10, 0x80, RZ, P1, !PT ;  /* 0x000000800a0a8810 */ /* 0x000fc40000ffe4ff */
[----:B------:R-:W-:Y:S02]  /*5ba0*/  ISETP.NE.U32.AND.EX P5, PT, RZ, RZ, PT, P5 ;  /* 0x000000ffff00720c */ /* 0x000fe40003fa5150 */
[----:B------:R-:W-:Y:S02]  /*5bb0*/  ISETP.NE.U32.AND P1, PT, R4, 0x1, PT ;  /* 0x000000010400780c */ /* 0x000fe40003f25070 */
[----:B------:R-:W-:Y:S01]  /*5bc0*/  ISETP.NE.U32.AND P2, PT, R2, 0x1, PT ;  /* 0x000000010200780c */ /* 0x000fe20003f45070 */
[----:B------:R-:W5:Y:S01]  /*5bd0*/  LDC R4, c[0x3][0x268] ;  /* 0x00c09a00ff047b82 */ /* 0x000f620000000800 */
[----:B------:R-:W-:Y:S02]  /*5be0*/  SHF.R.U64 R2, R26, R7, R27 ;  /* 0x000000071a027219 */ /* 0x000fe4000000121b */
[----:B------:R-:W-:Y:S02]  /*5bf0*/  LOP3.LUT R3, R3, 0x1, RZ, 0xc0, !PT ;  /* 0x0000000103037812 */ /* 0x000fe400078ec0ff */
[----:B------:R-:W-:-:S02]  /*5c00*/  @!P3 IADD3 R11, P6, PT, RZ, R11, RZ ;  /* 0x0000000bff0bb210 */ /* 0x000fc40007fde0ff */
[----:B------:R-:W-:Y:S01]  /*5c10*/  ISETP.NE.U32.AND.EX P2, PT, RZ, RZ, PT, P2 ;  /* 0x000000ffff00720c */ /* 0x000fe20003f45120 */
[----:B------:R-:W4:Y:S01]  /*5c20*/  LDC R7, c[0x3][0x270] ;  /* 0x00c09c00ff077b82 */ /* 0x000f220000000800 */
[----:B------:R-:W-:Y:S02]  /*5c30*/  LOP3.LUT R2, R2, 0x1, RZ, 0xc0, !PT ;  /* 0x0000000102027812 */ /* 0x000fe400078ec0ff */
[----:B------:R-:W-:Y:S02]  /*5c40*/  ISETP.NE.U32.AND P0, PT, R3, 0x1, PT ;  /* 0x000000010300780c */ /* 0x000fe40003f05070 */
[----:B-1----:R-:W-:Y:S02]  /*5c50*/  IADD3 R3, PT, PT, -R9, 0x40, RZ ;  /* 0x0000004009037810 */ /* 0x002fe40007ffe1ff */
[----:B------:R-:W-:Y:S01]  /*5c60*/  @!P3 IADD3.X R10, PT, PT, R10, 0x40, RZ, P6, !PT ;  /* 0x000000400a0ab810 */ /* 0x000fe200037fe4ff */
[----:B------:R-:W1:Y:S01]  /*5c70*/  LDC R9, c[0x3][0x27c] ;  /* 0x00c09f00ff097b82 */ /* 0x000e620000000800 */
[----:B------:R-:W-:-:S02]  /*5c80*/  ISETP.NE.U32.AND P3, PT, R2, 0x1, PT ;  /* 0x000000010200780c */ /* 0x000fc40003f65070 */
[----:B------:R-:W-:Y:S02]  /*5c90*/  ISETP.NE.U32.AND.EX P1, PT, RZ, RZ, PT, P1 ;  /* 0x000000ffff00720c */ /* 0x000fe40003f25110 */
[--C-:B------:R-:W-:Y:S02]  /*5ca0*/  SHF.R.U64 R2, R26, R3, R27.reuse ;  /* 0x000000031a027219 */ /* 0x100fe4000000121b */
[----:B--2---:R-:W-:Y:S02]  /*5cb0*/  IADD3 R3, PT, PT, -R12, 0x40, RZ ;  /* 0x000000400c037810 */ /* 0x004fe40007ffe1ff */
[----:B------:R-:W-:Y:S02]  /*5cc0*/  @!P5 IADD3 R11, P6, PT, RZ, R11, RZ ;  /* 0x0000000bff0bd210 */ /* 0x000fe40007fde0ff */
[----:B------:R-:W-:Y:S02]  /*5cd0*/  ISETP.NE.U32.AND.EX P0, PT, RZ, RZ, PT, P0 ;  /* 0x000000ffff00720c */ /* 0x000fe40003f05100 */
[----:B------:R-:W-:-:S02]  /*5ce0*/  SHF.R.U64 R3, R26, R3, R27 ;  /* 0x000000031a037219 */ /* 0x000fc4000000121b */
[----:B------:R-:W-:Y:S02]  /*5cf0*/  LOP3.LUT R2, R2, 0x1, RZ, 0xc0, !PT ;  /* 0x0000000102027812 */ /* 0x000fe400078ec0ff */
[----:B------:R-:W-:Y:S02]  /*5d00*/  @!P5 IADD3.X R10, PT, PT, R10, 0x20, RZ, P6, !PT ;  /* 0x000000200a0ad810 */ /* 0x000fe400037fe4ff */
[----:B------:R-:W-:Y:S02]  /*5d10*/  IADD3 R5, PT, PT, -R13, 0x40, RZ ;  /* 0x000000400d057810 */ /* 0x000fe40007ffe1ff */
[----:B------:R-:W-:Y:S01]  /*5d20*/  @!P2 IADD3 R11, P6, PT, RZ, R11, RZ ;  /* 0x0000000bff0ba210 */ /* 0x000fe20007fde0ff */
[----:B------:R-:W2:Y:S01]  /*5d30*/  LDC R13, c[0x3][0x280] ;  /* 0x00c0a000ff0d7b82 */ /* 0x000ea20000000800 */
[----:B------:R-:W-:Y:S02]  /*5d40*/  LOP3.LUT R3, R3, 0x1, RZ, 0xc0, !PT ;  /* 0x0000000103037812 */ /* 0x000fe400078ec0ff */
[----:B------:R-:W-:-:S02]  /*5d50*/  ISETP.NE.U32.AND.EX P3, PT, RZ, RZ, PT, P3 ;  /* 0x000000ffff00720c */ /* 0x000fc40003f65130 */
[----:B------:R-:W-:Y:S02]  /*5d60*/  ISETP.NE.U32.AND P5, PT, R2, 0x1, PT ;  /* 0x000000010200780c */ /* 0x000fe40003fa5070 */
[----:B------:R-:W-:Y:S02]  /*5d70*/  SHF.R.U64 R2, R26, R5, R27 ;  /* 0x000000051a027219 */ /* 0x000fe4000000121b */
[----:B------:R-:W-:Y:S02]  /*5d80*/  @!P2 IADD3.X R10, PT, PT, R10, 0x10, RZ, P6, !PT ;  /* 0x000000100a0aa810 */ /* 0x000fe400037fe4ff */
[----:B------:R-:W-:Y:S02]  /*5d90*/  @!P1 IADD3 R11, P6, PT, RZ, R11, RZ ;  /* 0x0000000bff0b9210 */ /* 0x000fe40007fde0ff */
[----:B---3--:R-:W-:Y:S02]  /*5da0*/  IADD3 R5, PT, PT, -R6, 0x40, RZ ;  /* 0x0000004006057810 */ /* 0x008fe40007ffe1ff */
[----:B------:R-:W-:Y:S01]  /*5db0*/  ISETP.NE.U32.AND P2, PT, R3, 0x1, PT ;  /* 0x000000010300780c */ /* 0x000fe20003f45070 */
[----:B------:R-:W3:Y:S01]  /*5dc0*/  LDC R6, c[0x3][0x278] ;  /* 0x00c09e00ff067b82 */ /* 0x000ee20000000800 */
[----:B-----5:R-:W-:-:S02]  /*5dd0*/  IADD3 R3, PT, PT, -R4, 0x40, RZ ;  /* 0x0000004004037810 */ /* 0x020fc40007ffe1ff */
[----:B------:R-:W-:Y:S02]  /*5de0*/  ISETP.NE.U32.AND.EX P5, PT, RZ, RZ, PT, P5 ;  /* 0x000000ffff00720c */ /* 0x000fe40003fa5150 */
[----:B------:R-:W-:Y:S02]  /*5df0*/  @!P1 IADD3.X R10, PT, PT, R10, 0x8, RZ, P6, !PT ;  /* 0x000000080a0a9810 */ /* 0x000fe400037fe4ff */
[----:B------:R-:W-:Y:S02]  /*5e00*/  LOP3.LUT R2, R2, 0x1, RZ, 0xc0, !PT ;  /* 0x0000000102027812 */ /* 0x000fe400078ec0ff */
[----:B------:R-:W-:Y:S02]  /*5e10*/  @!P0 IADD3 R11, P6, PT, RZ, R11, RZ ;  /* 0x0000000bff0b8210 */ /* 0x000fe40007fde0ff */
[----:B------:R-:W-:Y:S02]  /*5e20*/  SHF.R.U64 R4, R26, R3, R27 ;  /* 0x000000031a047219 */ /* 0x000fe4000000121b */
[----:B------:R-:W-:-:S02]  /*5e30*/  ISETP.NE.U32.AND.EX P2, PT, RZ, RZ, PT, P2 ;  /* 0x000000ffff00720c */ /* 0x000fc40003f45120 */
[----:B------:R-:W-:Y:S02]  /*5e40*/  ISETP.NE.U32.AND P1, PT, R2, 0x1, PT ;  /* 0x000000010200780c */ /* 0x000fe40003f25070 */
[----:B------:R-:W-:Y:S02]  /*5e50*/  @!P0 IADD3.X R10, PT, PT, R10, 0x4, RZ, P6, !PT ;  /* 0x000000040a0a8810 */ /* 0x000fe400037fe4ff */
[----:B------:R-:W-:Y:S02]  /*5e60*/  LOP3.LUT R4, R4, 0x1, RZ, 0xc0, !PT ;  /* 0x0000000104047812 */ /* 0x000fe400078ec0ff */
[----:B------:R-:W-:Y:S02]  /*5e70*/  @!P3 IADD3 R11, P6, PT, RZ, R11, RZ ;  /* 0x0000000bff0bb210 */ /* 0x000fe40007fde0ff */
[----:B------:R-:W-:Y:S02]  /*5e80*/  SHF.R.U64 R2, R26, R5, R27 ;  /* 0x000000051a027219 */ /* 0x000fe4000000121b */
[----:B----4-:R-:W-:-:S02]  /*5e90*/  IADD3 R3, PT, PT, -R7, 0x40, RZ ;  /* 0x0000004007037810 */ /* 0x010fc40007ffe1ff */
[----:B------:R-:W-:Y:S02]  /*5ea0*/  ISETP.NE.U32.AND.EX P1, PT, RZ, RZ, PT, P1 ;  /* 0x000000ffff00720c */ /* 0x000fe40003f25110 */
[----:B------:R-:W-:Y:S02]  /*5eb0*/  ISETP.NE.U32.AND P0, PT, R4, 0x1, PT ;  /* 0x000000010400780c */ /* 0x000fe40003f05070 */
[----:B------:R-:W-:Y:S02]  /*5ec0*/  @!P3 IADD3.X R10, PT, PT, R10, 0x2, RZ, P6, !PT ;  /* 0x000000020a0ab810 */ /* 0x000fe400037fe4ff */
[----:B------:R-:W-:Y:S02]  /*5ed0*/  LOP3.LUT R2, R2, 0x1, RZ, 0xc0, !PT ;  /* 0x0000000102027812 */ /* 0x000fe400078ec0ff */
[----:B------:R-:W-:Y:S02]  /*5ee0*/  SHF.R.U64 R4, R26, R3, R27 ;  /* 0x000000031a047219 */ /* 0x000fe4000000121b */
[----:B------:R-:W-:-:S02]  /*5ef0*/  @!P5 IADD3 R11, P6, PT, RZ, R11, RZ ;  /* 0x0000000bff0bd210 */ /* 0x000fc40007fde0ff */
[----:B0-----:R-:W-:Y:S02]  /*5f00*/  IADD3 R3, PT, PT, -R8, 0x40, RZ ;  /* 0x0000004008037810 */ /* 0x001fe40007ffe1ff */
[----:B------:R-:W-:Y:S02]  /*5f10*/  ISETP.NE.U32.AND P3, PT, R2, 0x1, PT ;  /* 0x000000010200780c */ /* 0x000fe40003f65070 */
[----:B------:R-:W-:Y:S02]  /*5f20*/  @!P5 IADD3.X R10, PT, PT, R10, 0x1, RZ, P6, !PT ;  /* 0x000000010a0ad810 */ /* 0x000fe400037fe4ff */
[----:B------:R-:W-:Y:S02]  /*5f30*/  ISETP.NE.U32.AND.EX P0, PT, RZ, RZ, PT, P0 ;  /* 0x000000ffff00720c */ /* 0x000fe40003f05100 */
[----:B------:R-:W-:Y:S02]  /*5f40*/  SHF.R.U64 R2, R26, R3, R27 ;  /* 0x000000031a027219 */ /* 0x000fe4000000121b */
[----:B------:R-:W-:-:S02]  /*5f50*/  @!P2 IADD3 R11, P6, PT, R11, -0x80000000, RZ ;  /* 0x800000000b0ba810 */ /* 0x000fc40007fde0ff */
[----:B------:R-:W-:Y:S02]  /*5f60*/  LOP3.LUT R2, R2, 0x1, RZ, 0xc0, !PT ;  /* 0x0000000102027812 */ /* 0x000fe400078ec0ff */
[----:B---3--:R-:W-:Y:S01]  /*5f70*/  IADD3 R3, PT, PT, -R6, 0x40, RZ ;  /* 0x0000004006037810 */ /* 0x008fe20007ffe1ff */
[----:B------:R-:W-:Y:S01]  /*5f80*/  @!P2 IMAD.X R10, RZ, RZ, R10, P6 ;  /* 0x000000ffff0aa224 */ /* 0x000fe200030e060a */
[----:B-1----:R-:W-:Y:S01]  /*5f90*/  IADD3 R5, PT, PT, -R9, 0x40, RZ ;  /* 0x0000004009057810 */ /* 0x002fe20007ffe1ff */
[----:B------:R-:W3:Y:S01]  /*5fa0*/  LDL.64 R6, [R1+0x160] ;  /* 0x0001600001067983 */ /* 0x000ee20000100a00 */
[----:B------:R-:W-:Y:S02]  /*5fb0*/  @!P1 IADD3 R11, P6, PT, R11, 0x40000000, RZ ;  /* 0x400000000b0b9810 */ /* 0x000fe40007fde0ff */
[----:B------:R-:W-:Y:S01]  /*5fc0*/  ISETP.NE.U32.AND P2, PT, R2, 0x1, PT ;  /* 0x000000010200780c */ /* 0x000fe20003f45070 */
[----:B------:R-:W4:Y:S01]  /*5fd0*/  LDL.64 R8, [R1+0x148] ;  /* 0x0001480001087983 */ /* 0x000f220000100a00 */
[----:B------:R-:W-:-:S02]  /*5fe0*/  SHF.R.U64 R3, R26, R3, R27 ;  /* 0x000000031a037219 */ /* 0x000fc4000000121b */
[----:B------:R-:W-:Y:S01]  /*5ff0*/  SHF.R.U64 R2, R26, R5, R27 ;  /* 0x000000051a027219 */ /* 0x000fe2000000121b */
[----:B------:R-:W-:Y:S01]  /*6000*/  @!P1 IMAD.X R10, RZ, RZ, R10, P6 ;  /* 0x000000ffff0a9224 */ /* 0x000fe200030e060a */
[----:B------:R-:W-:Y:S02]  /*6010*/  @!P0 IADD3 R11, P6, PT, R11, 0x20000000, RZ ;  /* 0x200000000b0b8810 */ /* 0x000fe40007fde0ff */
[----:B------:R-:W-:Y:S02]  /*6020*/  LOP3.LUT R4, R4, 0x1, RZ, 0xc0, !PT ;  /* 0x0000000104047812 */ /* 0x000fe400078ec0ff */
[----:B------:R-:W-:Y:S02]  /*6030*/  LOP3.LUT R3, R3, 0x1, RZ, 0xc0, !PT ;  /* 0x0000000103037812 */ /* 0x000fe400078ec0ff */
[----:B------:R-:W-:Y:S01]  /*6040*/  LOP3.LUT R2, R2, 0x1, RZ, 0xc0, !PT ;  /* 0x0000000102027812 */ /* 0x000fe200078ec0ff */
[----:B------:R-:W-:Y:S01]  /*6050*/  @!P0 IMAD.X R10, RZ, RZ, R10, P6 ;  /* 0x000000ffff0a8224 */ /* 0x000fe200030e060a */
[----:B------:R-:W-:-:S02]  /*6060*/  ISETP.NE.U32.AND P5, PT, R4, 0x1, PT ;  /* 0x000000010400780c */ /* 0x000fc40003fa5070 */
[----:B------:R-:W-:Y:S01]  /*6070*/  ISETP.NE.U32.AND P1, PT, R3, 0x1, PT ;  /* 0x000000010300780c */ /* 0x000fe20003f25070 */
[----:B------:R-:W5:Y:S01]  /*6080*/  LDL.64 R4, [R1+0x150] ;  /* 0x0001500001047983 */ /* 0x000f620000100a00 */
[----:B------:R-:W-:-:S03]  /*6090*/  ISETP.NE.U32.AND P0, PT, R2, 0x1, PT ;  /* 0x000000010200780c */ /* 0x000fc60003f05070 */
[----:B------:R-:W3:Y:S01]  /*60a0*/  LDL.64 R2, [R1+0x158] ;  /* 0x0001580001027983 */ /* 0x000ee20000100a00 */
[----:B------:R-:W-:Y:S02]  /*60b0*/  ISETP.NE.U32.AND.EX P3, PT, RZ, RZ, PT, P3 ;  /* 0x000000ffff00720c */ /* 0x000fe40003f65130 */
[----:B--2---:R-:W-:-:S04]  /*60c0*/  IADD3 R13, PT, PT, -R13, 0x40, RZ ;  /* 0x000000400d0d7810 */ /* 0x004fc80007ffe1ff */
[----:B------:R-:W-:Y:S02]  /*60d0*/  SHF.R.U64 R12, R26, R13, R27 ;  /* 0x0000000d1a0c7219 */ /* 0x000fe4000000121b */
[----:B------:R-:W-:Y:S02]  /*60e0*/  ISETP.NE.U32.AND.EX P5, PT, RZ, RZ, PT, P5 ;  /* 0x000000ffff00720c */ /* 0x000fe40003fa5150 */
[----:B------:R-:W-:-:S03]  /*60f0*/  LOP3.LUT R12, R12, 0x1, RZ, 0xc0, !PT ;  /* 0x000000010c0c7812 */ /* 0x000fc600078ec0ff */
[----:B------:R-:W-:-:S05]  /*6100*/  @!P3 IADD3 R11, P6, PT, R11, 0x10000000, RZ ;  /* 0x100000000b0bb810 */ /* 0x000fca0007fde0ff */
[----:B------:R-:W-:Y:S01]  /*6110*/  @!P3 IMAD.X R10, RZ, RZ, R10, P6 ;  /* 0x000000ffff0ab224 */ /* 0x000fe200030e060a */
[----:B------:R-:W-:Y:S02]  /*6120*/  ISETP.NE.U32.AND P3, PT, R12, 0x1, PT ;  /* 0x000000010c00780c */ /* 0x000fe40003f65070 */
[----:B------:R-:W0:Y:S01]  /*6130*/  LDC R12, c[0x3][0x28c] ;  /* 0x00c0a300ff0c7b82 */ /* 0x000e220000000800 */
[----:B------:R-:W-:Y:S02]  /*6140*/  IADD3 R13, PT, PT, -R14, 0x40, RZ ;  /* 0x000000400e0d7810 */ /* 0x000fe40007ffe1ff */
[----:B------:R-:W-:Y:S02]  /*6150*/  ISETP.NE.U32.AND.EX P6, PT, RZ, RZ, PT, P2 ;  /* 0x000000ffff00720c */ /* 0x000fe40003fc5120 */
[----:B------:R-:W-:-:S03]  /*6160*/  SHF.R.U64 R13, R26, R13, R27 ;  /* 0x0000000d1a0d7219 */ /* 0x000fc6000000121b */
[----:B------:R-:W1:Y:S01]  /*6170*/  LDC R14, c[0x3][0x290] ;  /* 0x00c0a400ff0e7b82 */ /* 0x000e620000000800 */
[----:B------:R-:W-:Y:S02]  /*6180*/  @!P5 IADD3 R11, P2, PT, R11, 0x8000000, RZ ;  /* 0x080000000b0bd810 */ /* 0x000fe40007f5e0ff */
[----:B------:R-:W-:Y:S02]  /*6190*/  LOP3.LUT R13, R13, 0x1, RZ, 0xc0, !PT ;  /* 0x000000010d0d7812 */ /* 0x000fe400078ec0ff */
[----:B------:R-:W-:Y:S01]  /*61a0*/  IADD3 R15, PT, PT, -R15, 0x40, RZ ;  /* 0x000000400f0f7810 */ /* 0x000fe20007ffe1ff */
[----:B------:R-:W-:Y:S01]  /*61b0*/  @!P5 IMAD.X R10, RZ, RZ, R10, P2 ;  /* 0x000000ffff0ad224 */ /* 0x000fe200010e060a */
[----:B------:R-:W-:Y:S02]  /*61c0*/  ISETP.NE.U32.AND P2, PT, R13, 0x1, PT ;  /* 0x000000010d00780c */ /* 0x000fe40003f45070 */
[----:B------:R-:W-:Y:S02]  /*61d0*/  SHF.R.U64 R13, R26, R15, R27 ;  /* 0x0000000f1a0d7219 */ /* 0x000fe4000000121b */
[----:B------:R-:W-:Y:S01]  /*61e0*/  ISETP.NE.U32.AND.EX P5, PT, RZ, RZ, PT, P1 ;  /* 0x000000ffff00720c */ /* 0x000fe20003fa5110 */
[----:B------:R-:W2:Y:S01]  /*61f0*/  LDC R15, c[0x3][0x294] ;  /* 0x00c0a500ff0f7b82 */ /* 0x000ea20000000800 */
[----:B------:R-:W-:-:S02]  /*6200*/  @!P6 IADD3 R11, P1, PT, R11, 0x4000000, RZ ;  /* 0x040000000b0be810 */ /* 0x000fc40007f3e0ff */
[----:B------:R-:W-:-:S03]  /*6210*/  LOP3.LUT R13, R13, 0x1, RZ, 0xc0, !PT ;  /* 0x000000010d0d7812 */ /* 0x000fc600078ec0ff */
[----:B------:R-:W-:Y:S01]  /*6220*/  @!P6 IMAD.X R10, RZ, RZ, R10, P1 ;  /* 0x000000ffff0ae224 */ /* 0x000fe200008e060a */
[----:B------:R-:W-:Y:S02]  /*6230*/  ISETP.NE.U32.AND P1, PT, R13, 0x1, PT ;  /* 0x000000010d00780c */ /* 0x000fe40003f25070 */
[----:B0-----:R-:W-:-:S04]  /*6240*/  IADD3 R13, PT, PT, -R12, 0x40, RZ ;  /* 0x000000400c0d7810 */ /* 0x001fc80007ffe1ff */
[----:B------:R-:W-:Y:S02]  /*6250*/  SHF.R.U64 R12, R26, R13, R27 ;  /* 0x0000000d1a0c7219 */ /* 0x000fe4000000121b */
[----:B-1----:R-:W-:Y:S02]  /*6260*/  IADD3 R13, PT, PT, -R14, 0x40, RZ ;  /* 0x000000400e0d7810 */ /* 0x002fe40007ffe1ff */
[----:B------:R-:W0:Y:S01]  /*6270*/  LDC R14, c[0x3][0x298] ;  /* 0x00c0a600ff0e7b82 */ /* 0x000e220000000800 */
[----:B------:R-:W-:Y:S02]  /*6280*/  ISETP.NE.U32.AND.EX P6, PT, RZ, RZ, PT, P0 ;  /* 0x000000ffff00720c */ /* 0x000fe40003fc5100 */
[----:B------:R-:W-:Y:S02]  /*6290*/  @!P5 IADD3 R11, P0, PT, R11, 0x2000000, RZ ;  /* 0x020000000b0bd810 */ /* 0x000fe40007f1e0ff */
[----:B------:R-:W-:-:S03]  /*62a0*/  LOP3.LUT R12, R12, 0x1, RZ, 0xc0, !PT ;  /* 0x000000010c0c7812 */ /* 0x000fc600078ec0ff */
[----:B------:R-:W-:Y:S01]  /*62b0*/  @!P5 IMAD.X R10, RZ, RZ, R10, P0 ;  /* 0x000000ffff0ad224 */ /* 0x000fe200000e060a */
[----:B------:R-:W-:Y:S02]  /*62c0*/  ISETP.NE.U32.AND P0, PT, R12, 0x1, PT ;  /* 0x000000010c00780c */ /* 0x000fe40003f05070 */
[----:B------:R-:W-:Y:S02]  /*62d0*/  SHF.R.U64 R12, R26, R13, R27 ;  /* 0x0000000d1a0c7219 */ /* 0x000fe4000000121b */
[----:B------:R-:W-:Y:S02]  /*62e0*/  ISETP.NE.U32.AND.EX P5, PT, RZ, RZ, PT, P3 ;  /* 0x000000ffff00720c */ /* 0x000fe40003fa5130 */
[----:B--2---:R-:W-:Y:S02]  /*62f0*/  IADD3 R13, PT, PT, -R15, 0x40, RZ ;  /* 0x000000400f0d7810 */ /* 0x004fe40007ffe1ff */
[----:B------:R-:W-:Y:S01]  /*6300*/  @!P6 IADD3 R11, P3, PT, R11, 0x1000000, RZ ;  /* 0x010000000b0be810 */ /* 0x000fe20007f7e0ff */
[----:B------:R-:W1:Y:S01]  /*6310*/  LDC R15, c[0x3][0x29c] ;  /* 0x00c0a700ff0f7b82 */ /* 0x000e620000000800 */
[----:B------:R-:W-:-:S03]  /*6320*/  LOP3.LUT R12, R12, 0x1, RZ, 0xc0, !PT ;  /* 0x000000010c0c7812 */ /* 0x000fc600078ec0ff */
[----:B------:R-:W-:Y:S01]  /*6330*/  @!P6 IMAD.X R10, RZ, RZ, R10, P3 ;  /* 0x000000ffff0ae224 */ /* 0x000fe200018e060a */
[----:B------:R-:W-:Y:S02]  /*6340*/  ISETP.NE.U32.AND P3, PT, R12, 0x1, PT ;  /* 0x000000010c00780c */ /* 0x000fe40003f65070 */
[----:B------:R-:W-:Y:S02]  /*6350*/  SHF.R.U64 R12, R26, R13, R27 ;  /* 0x0000000d1a0c7219 */ /* 0x000fe4000000121b */
[----:B------:R-:W-:Y:S02]  /*6360*/  ISETP.NE.U32.AND.EX P2, PT, RZ, RZ, PT, P2 ;  /* 0x000000ffff00720c */ /* 0x000fe40003f45120 */
[----:B0-----:R-:W-:Y:S02]  /*6370*/  IADD3 R13, PT, PT, -R14, 0x40, RZ ;  /* 0x000000400e0d7810 */ /* 0x001fe40007ffe1ff */
[----:B------:R-:W0:Y:S01]  /*6380*/  LDC R14, c[0x3][0x2a0] ;  /* 0x00c0a800ff0e7b82 */ /* 0x000e220000000800 */
[----:B------:R-:W-:-:S02]  /*6390*/  @!P5 IADD3 R11, P6, PT, R11, 0x800000, RZ ;  /* 0x008000000b0bd810 */ /* 0x000fc40007fde0ff */
[----:B------:R-:W-:Y:S01]  /*63a0*/  LOP3.LUT R12, R12, 0x1, RZ, 0xc0, !PT ;  /* 0x000000010c0c7812 */ /* 0x000fe200078ec0ff */
[----:B------:R2:W-:Y:S02]  /*63b0*/  STL.64 [R1+0x178], R16 ;  /* 0x0001781001007387 */ /* 0x0005e40000100a00 */
[----:B------:R-:W-:Y:S01]  /*63c0*/  @!P5 IMAD.X R10, RZ, RZ, R10, P6 ;  /* 0x000000ffff0ad224 */ /* 0x000fe200030e060a */
[----:B------:R-:W-:Y:S02]  /*63d0*/  ISETP.NE.U32.AND.EX P6, PT, RZ, RZ, PT, P1 ;  /* 0x000000ffff00720c */ /* 0x000fe40003fc5110 */
[----:B------:R-:W-:Y:S02]  /*63e0*/  ISETP.NE.U32.AND P5, PT, R12, 0x1, PT ;  /* 0x000000010c00780c */ /* 0x000fe40003fa5070 */
[----:B------:R-:W-:Y:S02]  /*63f0*/  SHF.R.U64 R12, R26, R13, R27 ;  /* 0x0000000d1a0c7219 */ /* 0x000fe4000000121b */
[----:B------:R-:W-:Y:S01]  /*6400*/  @!P2 IADD3 R11, P1, PT, R11, 0x400000, RZ ;  /* 0x004000000b0ba810 */ /* 0x000fe20007f3e0ff */
[----:B--2---:R-:W2:Y:S01]  /*6410*/  LDC R16, c[0x3][0x2a4] ;  /* 0x00c0a900ff107b82 */ /* 0x004ea20000000800 */
[----:B------:R-:W-:-:S03]  /*6420*/  LOP3.LUT R12, R12, 0x1, RZ, 0xc0, !PT ;  /* 0x000000010c0c7812 */ /* 0x000fc600078ec0ff */
[----:B------:R-:W-:Y:S01]  /*6430*/  @!P2 IMAD.X R10, RZ, RZ, R10, P1 ;  /* 0x000000ffff0aa224 */ /* 0x000fe200008e060a */
[----:B-1----:R-:W-:Y:S02]  /*6440*/  IADD3 R13, PT, PT, -R15, 0x40, RZ ;  /* 0x000000400f0d7810 */ /* 0x002fe40007ffe1ff */
[----:B------:R-:W-:Y:S02]  /*6450*/  ISETP.NE.U32.AND.EX P2, PT, RZ, RZ, PT, P0 ;  /* 0x000000ffff00720c */ /* 0x000fe40003f45100 */
[----:B------:R-:W-:Y:S01]  /*6460*/  ISETP.NE.U32.AND P1, PT, R12, 0x1, PT ;  /* 0x000000010c00780c */ /* 0x000fe20003f25070 */
[----:B------:R1:W-:Y:S01]  /*6470*/  STL.64 [R1+0x170], R20 ;  /* 0x0001701401007387 */ /* 0x0003e20000100a00 */
[----:B------:R-:W-:Y:S01]  /*6480*/  SHF.R.U64 R12, R26, R13, R27 ;  /* 0x0000000d1a0c7219 */ /* 0x000fe2000000121b */
[----:B------:R-:W4:Y:S01]  /*6490*/  LDC R17, c[0x3][0x2d4] ;  /* 0x00c0b500ff117b82 */ /* 0x000f220000000800 */
[----:B------:R-:W-:Y:S02]  /*64a0*/  @!P6 IADD3 R11, P0, PT, R11, 0x200000, RZ ;  /* 0x002000000b0be810 */ /* 0x000fe40007f1e0ff */
[----:B------:R-:W-:-:S02]  /*64b0*/  LOP3.LUT R12, R12, 0x1, RZ, 0xc0, !PT ;  /* 0x000000010c0c7812 */ /* 0x000fc400078ec0ff */
[----:B0-----:R-:W-:Y:S01]  /*64c0*/  IADD3 R13, PT, PT, -R14, 0x40, RZ ;  /* 0x000000400e0d7810 */ /* 0x001fe20007ffe1ff */
[----:B------:R-:W-:Y:S01]  /*64d0*/  @!P6 IMAD.X R10, RZ, RZ, R10, P0 ;  /* 0x000000ffff0ae224 */ /* 0x000fe200000e060a */
[----:B------:R-:W-:Y:S01]  /*64e0*/  ISETP.NE.U32.AND P0, PT, R12, 0x1, PT ;  /* 0x000000010c00780c */ /* 0x000fe20003f05070 */
[----:B------:R0:W-:Y:S01]  /*64f0*/  STL.64 [R1+0x138], R18 ;  /* 0x0001381201007387 */ /* 0x0001e20000100a00 */
[--C-:B------:R-:W-:Y:S01]  /*6500*/  SHF.R.U64 R12, R26, R13, R27.reuse ;  /* 0x0000000d1a0c7219 */ /* 0x100fe2000000121b */
[----:B-1----:R-:W1:Y:S01]  /*6510*/  LDC R20, c[0x3][0x2ac] ;  /* 0x00c0ab00ff147b82 */ /* 0x002e620000000800 */
[----:B------:R-:W-:Y:S02]  /*6520*/  @!P2 IADD3 R11, P6, PT, R11, 0x100000, RZ ;  /* 0x001000000b0ba810 */ /* 0x000fe40007fde0ff */
[----:B------:R-:W-:Y:S02]  /*6530*/  LOP3.LUT R12, R12, 0x1, RZ, 0xc0, !PT ;  /* 0x000000010c0c7812 */ /* 0x000fe400078ec0ff */
[----:B--2---:R-:W-:Y:S01]  /*6540*/  IADD3 R13, PT, PT, -R16, 0x40, RZ ;  /* 0x00000040100d7810 */ /* 0x004fe20007ffe1ff */
[----:B------:R-:W-:Y:S01]  /*6550*/  @!P2 IMAD.X R10, RZ, RZ, R10, P6 ;  /* 0x000000ffff0aa224 */ /* 0x000fe200030e060a */
[----:B------:R-:W-:Y:S01]  /*6560*/  ISETP.NE.U32.AND P2, PT, R12, 0x1, PT ;  /* 0x000000010c00780c */ /* 0x000fe20003f45070 */
[----:B------:R-:W2:Y:S01]  /*6570*/  LDC R16, c[0x3][0x2b4] ;  /* 0x00c0ad00ff107b82 */ /* 0x000ea20000000800 */
[----:B------:R-:W-:-:S02]  /*6580*/  SHF.R.U64 R12, R26, R13, R27 ;  /* 0x0000000d1a0c7219 */ /* 0x000fc4000000121b */
[----:B------:R-:W-:-:S05]  /*6590*/  ISETP.NE.U32.AND.EX P3, PT, RZ, RZ, PT, P3 ;  /* 0x000000ffff00720c */ /* 0x000fca0003f65130 */
[----:B------:R-:W1:Y:S01]  /*65a0*/  LDC R13, c[0x3][0x2a8] ;  /* 0x00c0aa00ff0d7b82 */ /* 0x000e620000000800 */
[----:B------:R-:W-:Y:S02]  /*65b0*/  ISETP.NE.U32.AND.EX P5, PT, RZ, RZ, PT, P5 ;  /* 0x000000ffff00720c */ /* 0x000fe40003fa5150 */
[----:B------:R-:W-:-:S05]  /*65c0*/  ISETP.NE.U32.AND.EX P1, PT, RZ, RZ, PT, P1 ;  /* 0x000000ffff00720c */ /* 0x000fca0003f25110 */
[----:B0-----:R-:W0:Y:S01]  /*65d0*/  LDC R18, c[0x3][0x2b0] ;  /* 0x00c0ac00ff127b82 */ /* 0x001e220000000800 */
[----:B------:R-:W-:Y:S02]  /*65e0*/  @!P3 IADD3 R11, P6, PT, R11, 0x80000, RZ ;  /* 0x000800000b0bb810 */ /* 0x000fe40007fde0ff */
[----:B------:R-:W-:-:S03]  /*65f0*/  ISETP.NE.U32.AND.EX P0, PT, RZ, RZ, PT, P0 ;  /* 0x000000ffff00720c */ /* 0x000fc60003f05100 */
[----:B------:R-:W-:Y:S01]  /*6600*/  @!P3 IMAD.X R10, RZ, RZ, R10, P6 ;  /* 0x000000ffff0ab224 */ /* 0x000fe200030e060a */
[----:B------:R-:W-:Y:S01]  /*6610*/  @!P5 IADD3 R11, P6, PT, R11, 0x40000, RZ ;  /* 0x000400000b0bd810 */ /* 0x000fe20007fde0ff */
[----:B------:R-:W4:Y:S01]  /*6620*/  LDC R14, c[0x3][0x2b8] ;  /* 0x00c0ae00ff0e7b82 */ /* 0x000f220000000800 */
[----:B------:R-:W-:Y:S02]  /*6630*/  LOP3.LUT R12, R12, 0x1, RZ, 0xc0, !PT ;  /* 0x000000010c0c7812 */ /* 0x000fe400078ec0ff */
[----:B------:R-:W-:Y:S01]  /*6640*/  ISETP.NE.U32.AND.EX P2, PT, RZ, RZ, PT, P2 ;  /* 0x000000ffff00720c */ /* 0x000fe20003f45120 */
[----:B------:R-:W-:Y:S01]  /*6650*/  @!P5 IMAD.X R10, RZ, RZ, R10, P6 ;  /* 0x000000ffff0ad224 */ /* 0x000fe200030e060a */
[----:B-1----:R-:W-:Y:S01]  /*6660*/  IADD3 R13, PT, PT, -R13, 0x40, RZ ;  /* 0x000000400d0d7810 */ /* 0x002fe20007ffe1ff */
[----:B------:R1:W-:Y:S01]  /*6670*/  STL.64 [R1+0x168], R24 ;  /* 0x0001681801007387 */ /* 0x0003e20000100a00 */
[----:B------:R-:W-:Y:S01]  /*6680*/  @!P1 IADD3 R11, P6, PT, R11, 0x20000, RZ ;  /* 0x000200000b0b9810 */ /* 0x000fe20007fde0ff */
[----:B------:R-:W5:Y:S01]  /*6690*/  LDC R21, c[0x3][0x2cc] ;  /* 0x00c0b300ff157b82 */ /* 0x000f620000000800 */
[----:B------:R-:W-:-:S02]  /*66a0*/  SHF.R.U64 R13, R26, R13, R27 ;  /* 0x0000000d1a0d7219 */ /* 0x000fc4000000121b */
[----:B------:R-:W-:Y:S02]  /*66b0*/  ISETP.NE.U32.AND P3, PT, R12, 0x1, PT ;  /* 0x000000010c00780c */ /* 0x000fe40003f65070 */
[----:B------:R-:W-:Y:S02]  /*66c0*/  IADD3 R20, PT, PT, -R20, 0x40, RZ ;  /* 0x0000004014147810 */ /* 0x000fe40007ffe1ff */
[----:B------:R-:W-:Y:S01]  /*66d0*/  LOP3.LUT R13, R13, 0x1, RZ, 0xc0, !PT ;  /* 0x000000010d0d7812 */ /* 0x000fe200078ec0ff */
[----:B------:R-:W-:Y:S01]  /*66e0*/  @!P1 IMAD.X R10, RZ, RZ, R10, P6 ;  /* 0x000000ffff0a9224 */ /* 0x000fe200030e060a */
[----:B------:R-:W-:Y:S01]  /*66f0*/  SHF.R.U64 R20, R26, R20, R27 ;  /* 0x000000141a147219 */ /* 0x000fe2000000121b */
[----:B-1----:R-:W1:Y:S01]  /*6700*/  LDC R25, c[0x3][0x2c4] ;  /* 0x00c0b100ff197b82 */ /* 0x002e620000000800 */
[----:B------:R-:W-:Y:S02]  /*6710*/  ISETP.NE.U32.AND.EX P3, PT, RZ, RZ, PT, P3 ;  /* 0x000000ffff00720c */ /* 0x000fe40003f65130 */
[----:B------:R-:W-:-:S02]  /*6720*/  @!P0 IADD3 R11, P6, PT, R11, 0x10000, RZ ;  /* 0x000100000b0b8810 */ /* 0x000fc40007fde0ff */
[----:B0-----:R-:W-:Y:S02]  /*6730*/  IADD3 R18, PT, PT, -R18, 0x40, RZ ;  /* 0x0000004012127810 */ /* 0x001fe40007ffe1ff */
[----:B------:R-:W-:Y:S01]  /*6740*/  ISETP.NE.U32.AND P5, PT, R13, 0x1, PT ;  /* 0x000000010d00780c */ /* 0x000fe20003fa5070 */
[----:B------:R0:W-:Y:S01]  /*6750*/  STL.64 [R1+0x140], R22 ;  /* 0x0001401601007387 */ /* 0x0001e20000100a00 */
[----:B------:R-:W-:Y:S01]  /*6760*/  LOP3.LUT R20, R20, 0x1, RZ, 0xc0, !PT ;  /* 0x0000000114147812 */ /* 0x000fe200078ec0ff */
[----:B------:R-:W-:Y:S01]  /*6770*/  @!P0 IMAD.X R10, RZ, RZ, R10, P6 ;  /* 0x000000ffff0a8224 */ /* 0x000fe200030e060a */
[----:B------:R-:W-:Y:S01]  /*6780*/  SHF.R.U64 R18, R26, R18, R27 ;  /* 0x000000121a127219 */ /* 0x000fe2000000121b */
[----:B------:R-:W3:Y:S01]  /*6790*/  LDC R19, c[0x3][0x2d0] ;  /* 0x00c0b400ff137b82 */ /* 0x000ee20000000800 */
[----:B------:R-:W-:Y:S02]  /*67a0*/  ISETP.NE.U32.AND.EX P5, PT, RZ, RZ, PT, P5 ;  /* 0x000000ffff00720c */ /* 0x000fe40003fa5150 */
[----:B------:R-:W-:-:S02]  /*67b0*/  @!P2 IADD3 R11, P6, PT, R11, 0x8000, RZ ;  /* 0x000080000b0ba810 */ /* 0x000fc40007fde0ff */
[----:B--2---:R-:W-:Y:S02]  /*67c0*/  IADD3 R16, PT, PT, -R16, 0x40, RZ ;  /* 0x0000004010107810 */ /* 0x004fe40007ffe1ff */
[----:B------:R-:W-:Y:S01]  /*67d0*/  ISETP.NE.U32.AND P1, PT, R20, 0x1, PT ;  /* 0x000000011400780c */ /* 0x000fe20003f25070 */
[----:B0-----:R-:W0:Y:S01]  /*67e0*/  LDC R23, c[0x3][0x2c8] ;  /* 0x00c0b200ff177b82 */ /* 0x001e220000000800 */
[----:B------:R-:W-:Y:S01]  /*67f0*/  LOP3.LUT R18, R18, 0x1, RZ, 0xc0, !PT ;  /* 0x0000000112127812 */ /* 0x000fe200078ec0ff */
[----:B------:R-:W-:Y:S01]  /*6800*/  @!P2 IMAD.X R10, RZ, RZ, R10, P6 ;  /* 0x000000ffff0aa224 */ /* 0x000fe200030e060a */
[----:B------:R-:W-:Y:S02]  /*6810*/  SHF.R.U64 R16, R26, R16, R27 ;  /* 0x000000101a107219 */ /* 0x000fe4000000121b */
[----:B------:R-:W-:Y:S02]  /*6820*/  ISETP.NE.U32.AND.EX P1, PT, RZ, RZ, PT, P1 ;  /* 0x000000ffff00720c */ /* 0x000fe40003f25110 */
[----:B------:R-:W-:Y:S01]  /*6830*/  @!P3 IADD3 R11, P6, PT, R11, 0x4000, RZ ;  /* 0x000040000b0bb810 */ /* 0x000fe20007fde0ff */
[----:B------:R-:W2:Y:S01]  /*6840*/  LDC R15, c[0x3][0x2d8] ;  /* 0x00c0b600ff0f7b82 */ /* 0x000ea20000000800 */
[----:B----4-:R-:W-:-:S02]  /*6850*/  IADD3 R14, PT, PT, -R14, 0x40, RZ ;  /* 0x000000400e0e7810 */ /* 0x010fc40007ffe1ff */
[----:B------:R-:W-:Y:S02]  /*6860*/  ISETP.NE.U32.AND P0, PT, R18, 0x1, PT ;  /* 0x000000011200780c */ /* 0x000fe40003f05070 */
[----:B------:R-:W-:Y:S01]  /*6870*/  LOP3.LUT R16, R16, 0x1, RZ, 0xc0, !PT ;  /* 0x0000000110107812 */ /* 0x000fe200078ec0ff */
[----:B------:R-:W-:Y:S01]  /*6880*/  @!P3 IMAD.X R10, RZ, RZ, R10, P6 ;  /* 0x000000ffff0ab224 */ /* 0x000fe200030e060a */
[----:B------:R-:W-:Y:S01]  /*6890*/  SHF.R.U64 R14, R26, R14, R27 ;  /* 0x0000000e1a0e7219 */ /* 0x000fe2000000121b */
[----:B------:R-:W4:Y:S01]  /*68a0*/  LDC R12, c[0x3][0x2dc] ;  /* 0x00c0b700ff0c7b82 */ /* 0x000f220000000800 */
[----:B------:R-:W-:Y:S02]  /*68b0*/  ISETP.NE.U32.AND.EX P0, PT, RZ, RZ, PT, P0 ;  /* 0x000000ffff00720c */ /* 0x000fe40003f05100 */
[----:B------:R-:W-:Y:S02]  /*68c0*/  @!P5 IADD3 R11, P6, PT, R11, 0x2000, RZ ;  /* 0x000020000b0bd810 */ /* 0x000fe40007fde0ff */
[----:B------:R-:W-:-:S02]  /*68d0*/  IADD3 R251, PT, PT, -R251, 0x40, RZ ;  /* 0x00000040fbfb7810 */ /* 0x000fc40007ffe1ff */
[----:B------:R-:W-:Y:S02]  /*68e0*/  ISETP.NE.U32.AND P2, PT, R16, 0x1, PT ;  /* 0x000000011000780c */ /* 0x000fe40003f45070 */
[----:B------:R-:W-:Y:S01]  /*68f0*/  LOP3.LUT R14, R14, 0x1, RZ, 0xc0, !PT ;  /* 0x000000010e0e7812 */ /* 0x000fe200078ec0ff */
[----:B------:R-:W-:Y:S01]  /*6900*/  @!P5 IMAD.X R10, RZ, RZ, R10, P6 ;  /* 0x000000ffff0ad224 */ /* 0x000fe200030e060a */
[----:B------:R-:W-:Y:S02]  /*6910*/  SHF.R.U64 R251, R26, R251, R27 ;  /* 0x000000fb1afb7219 */ /* 0x000fe4000000121b */
        /* <DEDUP_REMOVED lines=9> */
[----:B-1----:R-:W-:-:S02]  /*69b0*/  IADD3 R25, PT, PT, -R25, 0x40, RZ ;  /* 0x0000004019197810 */ /* 0x002fc40007ffe1ff */
[----:B------:R-:W-:Y:S02]  /*69c0*/  ISETP.NE.U32.AND P5, PT, R251, 0x1, PT ;  /* 0x00000001fb00780c */ /* 0x000fe40003fa5070 */
[----:B------:R-:W-:Y:S01]  /*69d0*/  LOP3.LUT R249, R249, 0x1, RZ, 0xc0, !PT ;  /* 0x00000001f9f97812 */ /* 0x000fe200078ec0ff */
[----:B------:R-:W-:Y:S01]  /*69e0*/  @!P0 IMAD.X R10, RZ, RZ, R10, P6 ;  /* 0x000000ffff0a8224 */ /* 0x000fe200030e060a */
[----:B------:R-:W-:Y:S02]  /*69f0*/  SHF.R.U64 R25, R26, R25, R27 ;  /* 0x000000191a197219 */ /* 0x000fe4000000121b */
[----:B------:R-:W-:Y:S02]  /*6a00*/  ISETP.NE.U32.AND.EX P5, PT, RZ, RZ, PT, P5 ;  /* 0x000000ffff00720c */ /* 0x000fe40003fa5150 */
[----:B------:R-:W-:Y:S02]  /*6a10*/  @!P2 IADD3 R11, P6, PT, R11, 0x400, RZ ;  /* 0x000004000b0ba810 */ /* 0x000fe40007fde0ff */
[----:B0-----:R-:W-:-:S02]  /*6a20*/  IADD3 R23, PT, PT, -R23, 0x40, RZ ;  /* 0x0000004017177810 */ /* 0x001fc40007ffe1ff */
[----:B------:R-:W-:Y:S02]  /*6a30*/  ISETP.NE.U32.AND P1, PT, R249, 0x1, PT ;  /* 0x00000001f900780c */ /* 0x000fe40003f25070 */
[----:B------:R-:W-:Y:S01]  /*6a40*/  LOP3.LUT R25, R25, 0x1, RZ, 0xc0, !PT ;  /* 0x0000000119197812 */ /* 0x000fe200078ec0ff */
[----:B------:R-:W-:Y:S01]  /*6a50*/  @!P2 IMAD.X R10, RZ, RZ, R10, P6 ;  /* 0x000000ffff0aa224 */ /* 0x000fe200030e060a */
[----:B------:R-:W-:Y:S02]  /*6a60*/  SHF.R.U64 R23, R26, R23, R27 ;  /* 0x000000171a177219 */ /* 0x000fe4000000121b */
[----:B------:R-:W-:Y:S02]  /*6a70*/  ISETP.NE.U32.AND.EX P1, PT, RZ, RZ, PT, P1 ;  /* 0x000000ffff00720c */ /* 0x000fe40003f25110 */
[----:B------:R-:W-:Y:S02]  /*6a80*/  @!P3 IADD3 R11, P6, PT, R11, 0x200, RZ ;  /* 0x000002000b0bb810 */ /* 0x000fe40007fde0ff */
[----:B-----5:R-:W-:-:S02]  /*6a90*/  IADD3 R21, PT, PT, -R21, 0x40, RZ ;  /* 0x0000004015157810 */ /* 0x020fc40007ffe1ff */
[----:B------:R-:W-:Y:S02]  /*6aa0*/  ISETP.NE.U32.AND P0, PT, R25, 0x1, PT ;  /* 0x000000011900780c */ /* 0x000fe40003f05070 */
[----:B------:R-:W-:Y:S01]  /*6ab0*/  LOP3.LUT R23, R23, 0x1, RZ, 0xc0, !PT ;  /* 0x0000000117177812 */ /* 0x000fe200078ec0ff */
[----:B------:R-:W-:Y:S01]  /*6ac0*/  @!P3 IMAD.X R10, RZ, RZ, R10, P6 ;  /* 0x000000ffff0ab224 */ /* 0x000fe200030e060a */
[----:B------:R-:W-:Y:S02]  /*6ad0*/  SHF.R.U64 R21, R26, R21, R27 ;  /* 0x000000151a157219 */ /* 0x000fe4000000121b */
[----:B------:R-:W-:Y:S02]  /*6ae0*/  ISETP.NE.U32.AND.EX P0, PT, RZ, RZ, PT, P0 ;  /* 0x000000ffff00720c */ /* 0x000fe40003f05100 */
[----:B------:R-:W-:Y:S02]  /*6af0*/  @!P5 IADD3 R11, P6, PT, R11, 0x100, RZ ;  /* 0x000001000b0bd810 */ /* 0x000fe40007fde0ff */
[----:B---3--:R-:W-:-:S02]  /*6b00*/  IADD3 R19, PT, PT, -R19, 0x40, RZ ;  /* 0x0000004013137810 */ /* 0x008fc40007ffe1ff */
        /* <DEDUP_REMOVED lines=13> */
[----:B--2---:R-:W-:-:S02]  /*6be0*/  IADD3 R15, PT, PT, -R15, 0x40, RZ ;  /* 0x000000400f0f7810 */ /* 0x004fc40007ffe1ff */
[----:B------:R-:W-:Y:S02]  /*6bf0*/  ISETP.NE.U32.AND P5, PT, R19, 0x1, PT ;  /* 0x000000011300780c */ /* 0x000fe40003fa5070 */
[----:B------:R-:W-:Y:S01]  /*6c00*/  LOP3.LUT R17, R17, 0x1, RZ, 0xc0, !PT ;  /* 0x0000000111117812 */ /* 0x000fe200078ec0ff */
[----:B------:R-:W-:Y:S01]  /*6c10*/  @!P0 IMAD.X R10, RZ, RZ, R10, P6 ;  /* 0x000000ffff0a8224 */ /* 0x000fe200030e060a */
[----:B------:R-:W-:Y:S02]  /*6c20*/  SHF.R.U64 R15, R26, R15, R27 ;  /* 0x0000000f1a0f7219 */ /* 0x000fe4000000121b */
[----:B------:R-:W-:Y:S02]  /*6c30*/  ISETP.NE.U32.AND.EX P5, PT, RZ, RZ, PT, P5 ;  /* 0x000000ffff00720c */ /* 0x000fe40003fa5150 */
[----:B------:R-:W-:Y:S02]  /*6c40*/  @!P2 IADD3 R11, P6, PT, R11, 0x20, RZ ;  /* 0x000000200b0ba810 */ /* 0x000fe40007fde0ff */
[----:B----4-:R-:W-:-:S02]  /*6c50*/  IADD3 R12, PT, PT, -R12, 0x40, RZ ;  /* 0x000000400c0c7810 */ /* 0x010fc40007ffe1ff */
[----:B------:R-:W-:Y:S02]  /*6c60*/  ISETP.NE.U32.AND P1, PT, R17, 0x1, PT ;  /* 0x000000011100780c */ /* 0x000fe40003f25070 */
[----:B------:R-:W-:Y:S01]  /*6c70*/  LOP3.LUT R15, R15, 0x1, RZ, 0xc0, !PT ;  /* 0x000000010f0f7812 */ /* 0x000fe200078ec0ff */
[----:B------:R-:W-:Y:S01]  /*6c80*/  @!P2 IMAD.X R10, RZ, RZ, R10, P6 ;  /* 0x000000ffff0aa224 */ /* 0x000fe200030e060a */
[----:B------:R-:W-:Y:S02]  /*6c90*/  SHF.R.U64 R12, R26, R12, R27 ;  /* 0x0000000c1a0c7219 */ /* 0x000fe4000000121b */
[----:B------:R-:W-:Y:S02]  /*6ca0*/  ISETP.NE.U32.AND.EX P1, PT, RZ, RZ, PT, P1 ;  /* 0x000000ffff00720c */ /* 0x000fe40003f25110 */
[----:B------:R-:W-:Y:S02]  /*6cb0*/  @!P3 IADD3 R11, P2, PT, R11, 0x10, RZ ;  /* 0x000000100b0bb810 */ /* 0x000fe40007f5e0ff */
[----:B------:R-:W-:-:S02]  /*6cc0*/  ISETP.NE.U32.AND P0, PT, R15, 0x1, PT ;  /* 0x000000010f00780c */ /* 0x000fc40003f05070 */
[----:B------:R-:W-:Y:S01]  /*6cd0*/  LOP3.LUT R12, R12, 0x1, RZ, 0xc0, !PT ;  /* 0x000000010c0c7812 */ /* 0x000fe200078ec0ff */
[----:B------:R-:W-:Y:S01]  /*6ce0*/  @!P3 IMAD.X R10, RZ, RZ, R10, P2 ;  /* 0x000000ffff0ab224 */ /* 0x000fe200010e060a */
[----:B------:R-:W-:Y:S02]  /*6cf0*/  ISETP.NE.U32.AND.EX P0, PT, RZ, RZ, PT, P0 ;  /* 0x000000ffff00720c */ /* 0x000fe40003f05100 */
[----:B------:R-:W-:Y:S02]  /*6d00*/  @!P5 IADD3 R11, P2, PT, R11, 0x8, RZ ;  /* 0x000000080b0bd810 */ /* 0x000fe40007f5e0ff */
[----:B------:R-:W-:Y:S01]  /*6d10*/  ISETP.NE.U32.AND P6, PT, R12, 0x1, PT ;  /* 0x000000010c00780c */ /* 0x000fe20003fc5070 */
[----:B------:R-:W-:Y:S02]  /*6d20*/  STL.64 [R1+0x150], R2 ;  /* 0x0001500201007387 */ /* 0x000fe40000100a00 */
[----:B------:R-:W-:Y:S02]  /*6d30*/  @!P5 IMAD.X R10, RZ, RZ, R10, P2 ;  /* 0x000000ffff0ad224 */ /* 0x000fe400010e060a */
[----:B------:R-:W-:Y:S01]  /*6d40*/  STL.64 [R1+0x158], R4 ;  /* 0x0001580401007387 */ /* 0x000fe20000100a00 */
[----:B------:R-:W-:-:S02]  /*6d50*/  ISETP.NE.U32.AND.EX P6, PT, RZ, RZ, PT, P6 ;  /* 0x000000ffff00720c */ /* 0x000fc40003fc5160 */
[----:B------:R-:W-:-:S05]  /*6d60*/  @!P1 IADD3 R11, P2, PT, R11, 0x4, RZ ;  /* 0x000000040b0b9810 */ /* 0x000fca0007f5e0ff */
[----:B------:R-:W-:Y:S01]  /*6d70*/  @!P1 IMAD.X R10, RZ, RZ, R10, P2 ;  /* 0x000000ffff0a9224 */ /* 0x000fe200010e060a */
[----:B------:R-:W-:-:S05]  /*6d80*/  @!P0 IADD3 R11, P1, PT, R11, 0x2, RZ ;  /* 0x000000020b0b8810 */ /* 0x000fca0007f3e0ff */
[----:B------:R-:W-:Y:S01]  /*6d90*/  @!P0 IMAD.X R10, RZ, RZ, R10, P1 ;  /* 0x000000ffff0a8224 */ /* 0x000fe200008e060a */
[----:B------:R-:W-:Y:S01]  /*6da0*/  @!P6 IADD3 R11, P0, PT, R11, 0x1, RZ ;  /* 0x000000010b0be810 */ /* 0x000fe20007f1e0ff */
[----:B------:R0:W-:Y:S01]  /*6db0*/  STL.64 [R1+0x148], R6 ;  /* 0x0001480601007387 */ /* 0x0001e20000100a00 */
[----:B------:R-:W-:-:S03]  /*6dc0*/  IMAD.MOV.U32 R12, RZ, RZ, RZ ;  /* 0x000000ffff0c7224 */ /* 0x000fc600078e00ff */
[----:B------:R1:W-:Y:S01]  /*6dd0*/  STL.64 [R1+0x160], R8 ;  /* 0x0001600801007387 */ /* 0x0003e20000100a00 */
[----:B------:R-:W-:Y:S02]  /*6de0*/  @!P6 IMAD.X R10, RZ, RZ, R10, P0 ;  /* 0x000000ffff0ae224 */ /* 0x000fe400000e060a */
[----:B0-----:R-:W-:Y:S02]  /*6df0*/  IMAD.MOV.U32 R7, RZ, RZ, RZ ;  /* 0x000000ffff077224 */ /* 0x001fe400078e00ff */
[----:B------:R-:W-:Y:S02]  /*6e00*/  IMAD.MOV.U32 R6, RZ, RZ, 0x1 ;  /* 0x00000001ff067424 */ /* 0x000fe400078e00ff */
[----:B-1----:R-:W-:-:S07]  /*6e10*/  IMAD.MOV.U32 R8, RZ, RZ, R11 ;  /* 0x000000ffff087224 */ /* 0x002fce00078e000b */
.L_x_2:
[C-C-:B0-----:R-:W-:Y:S02]  /*6e20*/  SHF.R.U64 R3, R7.reuse, R37, R8.reuse ;  /* 0x0000002507037219 */ /* 0x141fe40000001208 */
[----:B------:R-:W-:Y:S02]  /*6e30*/  SHF.R.U64 R2, R7, R36, R8 ;  /* 0x0000002407027219 */ /* 0x000fe40000001208 */
[-C--:B------:R-:W-:Y:S02]  /*6e40*/  LOP3.LUT P0, RZ, R138, R7.reuse, RZ, 0xc0, !PT ;  /* 0x000000078aff7212 */ /* 0x080fe4000780c0ff */
[----:B------:R-:W-:Y:S02]  /*6e50*/  LOP3.LUT R3, R3, 0x1, RZ, 0xc0, !PT ;  /* 0x0000000103037812 */ /* 0x000fe400078ec0ff */
[----:B------:R-:W-:Y:S02]  /*6e60*/  LOP3.LUT P1, RZ, R140, R7, RZ, 0xc0, !PT ;  /* 0x000000078cff7212 */ /* 0x000fe4000782c0ff */
[----:B------:R-:W-:-:S02]  /*6e70*/  LOP3.LUT R2, R2, 0x1, RZ, 0xc0, !PT ;  /* 0x0000000102027812 */ /* 0x000fc400078ec0ff */
[-C--:B------:R-:W-:Y:S02]  /*6e80*/  LOP3.LUT P0, RZ, R137, R8.reuse, RZ, 0xc0, P0 ;  /* 0x0000000889ff7212 */ /* 0x080fe4000000c0ff */
[----:B------:R-:W-:Y:S02]  /*6e90*/  ISETP.NE.U32.AND P2, PT, R3, 0x1, PT ;  /* 0x000000010300780c */ /* 0x000fe40003f45070 */
[----:B------:R-:W-:Y:S02]  /*6ea0*/  ISETP.NE.U32.AND P3, PT, R2, 0x1, PT ;  /* 0x000000010200780c */ /* 0x000fe40003f65070 */
[----:B------:R-:W-:Y:S02]  /*6eb0*/  LOP3.LUT P1, RZ, R139, R8, RZ, 0xc0, P1 ;  /* 0x000000088bff7212 */ /* 0x000fe4000082c0ff */
[----:B------:R-:W-:Y:S02]  /*6ec0*/  ISETP.NE.U32.AND.EX P2, PT, RZ, RZ, PT, P2 ;  /* 0x000000ffff00720c */ /* 0x000fe40003f45120 */
[----:B------:R-:W-:-:S02]  /*6ed0*/  ISETP.NE.U32.AND.EX P3, PT, RZ, RZ, PT, P3 ;  /* 0x000000ffff00720c */ /* 0x000fc40003f65130 */
[--C-:B------:R-:W-:Y:S02]  /*6ee0*/  SHF.R.U64 R3, R7, R35, R8.reuse ;  /* 0x0000002307037219 */ /* 0x100fe40000001208 */
[----:B------:R-:W-:Y:S02]  /*6ef0*/  SEL R5, RZ, 0x80000000, P2 ;  /* 0x80000000ff057807 */ /* 0x000fe40001000000 */
[----:B------:R-:W-:Y:S02]  /*6f00*/  LOP3.LUT R3, R3, 0x1, RZ, 0xc0, !PT ;  /* 0x0000000103037812 */ /* 0x000fe400078ec0ff */
[----:B------:R-:W-:Y:S02]  /*6f10*/  @P0 LOP3.LUT R5, R5, 0x40000000, RZ, 0xfc, !PT ;  /* 0x4000000005050812 */ /* 0x000fe400078efcff */
[----:B------:R-:W-:Y:S02]  /*6f20*/  SHF.R.U64 R2, R7, R34, R8 ;  /* 0x0000002207027219 */ /* 0x000fe40000001208 */
[----:B------:R-:W-:-:S02]  /*6f30*/  ISETP.NE.U32.AND P0, PT, R3, 0x1, PT ;  /* 0x000000010300780c */ /* 0x000fc40003f05070 */
[----:B------:R-:W-:Y:S02]  /*6f40*/  @P1 LOP3.LUT R5, R5, 0x20000000, RZ, 0xfc, !PT ;  /* 0x2000000005051812 */ /* 0x000fe400078efcff */
[----:B------:R-:W-:Y:S02]  /*6f50*/  LOP3.LUT R2, R2, 0x1, RZ, 0xc0, !PT ;  /* 0x0000000102027812 */ /* 0x000fe400078ec0ff */
[----:B------:R-:W-:Y:S02]  /*6f60*/  ISETP.NE.U32.AND.EX P0, PT, RZ, RZ, PT, P0 ;  /* 0x000000ffff00720c */ /* 0x000fe40003f05100 */
[----:B------:R-:W-:Y:S02]  /*6f70*/  @!P3 LOP3.LUT R5, R5, 0x10000000, RZ, 0xfc, !PT ;  /* 0x100000000505b812 */ /* 0x000fe400078efcff */
[----:B------:R-:W-:Y:S02]  /*6f80*/  ISETP.NE.U32.AND P1, PT, R2, 0x1, PT ;  /* 0x000000010200780c */ /* 0x000fe40003f25070 */
[----:B------:R-:W-:-:S02]  /*6f90*/  SEL R2, R248, RZ, !P0 ;  /* 0x000000fff8027207 */ /* 0x000fc40004000000 */
[----:B------:R-:W-:Y:S02]  /*6fa0*/  IADD3.X R4, PT, PT, R5, 0x8000000, RZ, P4, !PT ;  /* 0x0800000005047810 */ /* 0x000fe400027fe4ff */
[----:B------:R-:W-:Y:S02]  /*6fb0*/  ISETP.NE.U32.AND.EX P1, PT, RZ, RZ, PT, P1 ;  /* 0x000000ffff00720c */ /* 0x000fe40003f25110 */
[-C--:B------:R-:W-:Y:S02]  /*6fc0*/  IADD3 R3, P2, PT, RZ, R2.reuse, RZ ;  /* 0x00000002ff037210 */ /* 0x080fe40007f5e0ff */
        /* <DEDUP_REMOVED lines=84> */
[----:B------:R-:W-:Y:S01]  /*7510*/  SEL R14, R5, R14, !P0 ;  /* 0x0000000e050e7207 */ /* 0x000fe20004000000 */
[----:B------:R-:W-:Y:S01]  /*7520*/  IMAD R5, R6, 0x8, R1 ;  /* 0x0000000806057824 */ /* 0x000fe200078e0201 */
[----:B------:R-:W-:Y:S02]  /*7530*/  SEL R3, R2, R3, !P1 ;  /* 0x0000000302037207 */ /* 0x000fe40004800000 */
[----:B------:R-:W-:-:S02]  /*7540*/  IADD3.X R9, PT, PT, R14, 0x1000, RZ, P2, !PT ;  /* 0x000010000e097810 */ /* 0x000fc400017fe4ff */
[----:B------:R-:W-:Y:S02]  /*7550*/  LOP3.LUT P0, RZ, R170, R7, RZ, 0xc0, !PT ;  /* 0x00000007aaff7212 */ /* 0x000fe4000780c0ff */
[----:B------:R-:W-:Y:S02]  /*7560*/  IADD3 R4, P2, PT, RZ, R3, RZ ;  /* 0x00000003ff047210 */ /* 0x000fe40007f5e0ff */
[----:B------:R-:W-:Y:S02]  /*7570*/  SEL R9, R14, R9, !P1 ;  /* 0x000000090e097207 */ /* 0x000fe40004800000 */
[----:B------:R-:W-:Y:S02]  /*7580*/  LOP3.LUT P0, RZ, R169, R8, RZ, 0xc0, P0 ;  /* 0x00000008a9ff7212 */ /* 0x000fe4000000c0ff */
[----:B------:R-:W-:Y:S02]  /*7590*/  IADD3.X R14, PT, PT, R9, 0x800, RZ, P2, !PT ;  /* 0x00000800090e7810 */ /* 0x000fe400017fe4ff */
[----:B------:R-:W-:-:S02]  /*75a0*/  LOP3.LUT P1, RZ, R172, R7, RZ, 0xc0, !PT ;  /* 0x00000007acff7212 */ /* 0x000fc4000782c0ff */
[----:B------:R-:W-:Y:S02]  /*75b0*/  SEL R4, R3, R4, !P0 ;  /* 0x0000000403047207 */ /* 0x000fe40004000000 */
[----:B------:R-:W-:Y:S01]  /*75c0*/  SEL R14, R9, R14, !P0 ;  /* 0x0000000e090e7207 */ /* 0x000fe20004000000 */
[----:B------:R-:W2:Y:S01]  /*75d0*/  LDL.64 R2, [R5+0x110] ;  /* 0x0001100005027983 */ /* 0x000ea20000100a00 */
[----:B------:R-:W-:Y:S01]  /*75e0*/  LOP3.LUT P0, RZ, R171, R8, RZ, 0xc0, P1 ;  /* 0x00000008abff7212 */ /* 0x000fe2000080c0ff */
[----:B------:R-:W-:Y:S01]  /*75f0*/  VIADD R6, R6, 0x1 ;  /* 0x0000000106067836 */ /* 0x000fe20000000000 */
[----:B------:R-:W-:-:S04]  /*7600*/  IADD3 R9, P1, PT, RZ, R4, RZ ;  /* 0x00000004ff097210 */ /* 0x000fc80007f3e0ff */
[----:B------:R-:W-:Y:S02]  /*7610*/  IADD3.X R11, PT, PT, R14, 0x400, RZ, P1, !PT ;  /* 0x000004000e0b7810 */ /* 0x000fe40000ffe4ff */
[----:B------:R-:W-:Y:S02]  /*7620*/  LOP3.LUT P1, RZ, R174, R7, RZ, 0xc0, !PT ;  /* 0x00000007aeff7212 */ /* 0x000fe4000782c0ff */
[----:B------:R-:W-:Y:S02]  /*7630*/  SEL R9, R4, R9, !P0 ;  /* 0x0000000904097207 */ /* 0x000fe40004000000 */
[----:B------:R-:W-:Y:S02]  /*7640*/  SEL R11, R14, R11, !P0 ;  /* 0x0000000b0e0b7207 */ /* 0x000fe40004000000 */
[----:B------:R-:W-:Y:S02]  /*7650*/  LOP3.LUT P0, RZ, R173, R8, RZ, 0xc0, P1 ;  /* 0x00000008adff7212 */ /* 0x000fe4000080c0ff */
        /* <DEDUP_REMOVED lines=60> */
[----:B------:R-:W-:-:S04]  /*7a20*/  IADD3 R4, P1, PT, R9, -0x80000000, RZ ;  /* 0x8000000009047810 */ /* 0x000fc80007f3e0ff */
[----:B------:R-:W-:Y:S01]  /*7a30*/  SEL R4, R9, R4, !P0 ;  /* 0x0000000409047207 */ /* 0x000fe20004000000 */
[----:B------:R-:W-:Y:S01]  /*7a40*/  IMAD.X R14, RZ, RZ, R11, P1 ;  /* 0x000000ffff0e7224 */ /* 0x000fe200008e060b */
[----:B------:R-:W-:-:S04]  /*7a50*/  LOP3.LUT P1, RZ, R196, R7, RZ, 0xc0, !PT ;  /* 0x00000007c4ff7212 */ /* 0x000fc8000782c0ff */
[----:B------:R-:W-:Y:S02]  /*7a60*/  SEL R14, R11, R14, !P0 ;  /* 0x0000000e0b0e7207 */ /* 0x000fe40004000000 */
[----:B------:R-:W-:Y:S02]  /*7a70*/  LOP3.LUT P0, RZ, R195, R8, RZ, 0xc0, P1 ;  /* 0x00000008c3ff7212 */ /* 0x000fe4000080c0ff */
[----:B------:R-:W-:-:S04]  /*7a80*/  IADD3 R9, P1, PT, R4, 0x40000000, RZ ;  /* 0x4000000004097810 */ /* 0x000fc80007f3e0ff */
        /* <DEDUP_REMOVED lines=85> */
[----:B------:R-:W-:-:S03]  /*7fe0*/  IMAD.X R9, RZ, RZ, R14, P1 ;  /* 0x000000ffff097224 */ /* 0x000fc600008e060e */
[----:B--2---:R-:W-:Y:S02]  /*7ff0*/  LOP3.LUT R15, R15, R2, RZ, 0x3c, !PT ;  /* 0x000000020f0f7212 */ /* 0x004fe400078e3cff */
[----:B------:R-:W-:-:S04]  /*8000*/  SEL R9, R14, R9, !P0 ;  /* 0x000000090e097207 */ /* 0x000fc80004000000 */
[----:B------:R-:W-:-:S04]  /*8010*/  LOP3.LUT R2, R9, R3, RZ, 0x3c, !PT ;  /* 0x0000000309027212 */ /* 0x000fc800078e3cff */
[C-C-:B------:R-:W-:Y:S02]  /*8020*/  SHF.R.U64 R3, R15.reuse, 0x1c, R2.reuse ;  /* 0x0000001c0f037819 */ /* 0x140fe40000001202 */
[----:B------:R-:W-:Y:S02]  /*8030*/  LOP3.LUT R4, R2, 0x2, RZ, 0xc0, !PT ;  /* 0x0000000202047812 */ /* 0x000fe400078ec0ff */
[----:B------:R-:W-:Y:S02]  /*8040*/  SHF.R.U64 R9, R15, 0x1b, R2 ;  /* 0x0000001b0f097819 */ /* 0x000fe40000001202 */
[----:B------:R-:W-:Y:S02]  /*8050*/  LOP3.LUT R4, R4, 0x1, R3, 0xf8, !PT ;  /* 0x0000000104047812 */ /* 0x000fe400078ef803 */
[----:B------:R-:W-:Y:S02]  /*8060*/  LOP3.LUT R9, R9, 0x3c, RZ, 0xc0, !PT ;  /* 0x0000003c09097812 */ /* 0x000fe400078ec0ff */
[----:B------:R-:W-:-:S02]  /*8070*/  LEA R4, R4, 0x4a0, 0x6 ;  /* 0x000004a004047811 */ /* 0x000fc400078e30ff */
[--C-:B------:R-:W-:Y:S02]  /*8080*/  SHF.R.U32.HI R11, RZ, 0x1e, R2.reuse ;  /* 0x0000001eff0b7819 */ /* 0x100fe40000011602 */
[----:B------:R-:W-:Y:S01]  /*8090*/  SHF.R.U32.HI R14, RZ, 0x1a, R2 ;  /* 0x0000001aff0e7819 */ /* 0x000fe20000011602 */
[----:B------:R-:W-:Y:S01]  /*80a0*/  IMAD.IADD R9, R9, 0x1, R4 ;  /* 0x0000000109097824 */ /* 0x000fe200078e0204 */
[--C-:B------:R-:W-:Y:S02]  /*80b0*/  SHF.R.U32.HI R4, RZ, 0x18, R2.reuse ;  /* 0x00000018ff047819 */ /* 0x100fe40000011602 */
[----:B------:R-:W-:Y:S02]  /*80c0*/  LOP3.LUT R11, R11, 0x2, RZ, 0xc0, !PT ;  /* 0x000000020b0b7812 */ /* 0x000fe400078ec0ff */
[----:B------:R-:W-:Y:S01]  /*80d0*/  LOP3.LUT R4, R4, 0x2, RZ, 0xc0, !PT ;  /* 0x0000000204047812 */ /* 0x000fe200078ec0ff */
[----:B------:R-:W0:Y:S01]  /*80e0*/  LDC R9, c[0x3][R9+0x500] ;  /* 0x00c1400009097b82 */ /* 0x000e220000000800 */
[----:B------:R-:W-:-:S02]  /*80f0*/  SHF.R.U32.HI R3, RZ, 0x14, R2 ;  /* 0x00000014ff037819 */ /* 0x000fc40000011602 */
[----:B------:R-:W-:Y:S02]  /*8100*/  LOP3.LUT R11, R11, 0x1, R14, 0xf8, !PT ;  /* 0x000000010b0b7812 */ /* 0x000fe400078ef80e */
[--C-:B------:R-:W-:Y:S02]  /*8110*/  SHF.R.U32.HI R16, RZ, 0x19, R2.reuse ;  /* 0x00000019ff107819 */ /* 0x100fe40000011602 */
[----:B------:R-:W-:Y:S02]  /*8120*/  LOP3.LUT R4, R4, 0x1, R3, 0xf8, !PT ;  /* 0x0000000104047812 */ /* 0x000fe400078ef803 */
[----:B------:R-:W-:Y:S02]  /*8130*/  SHF.R.U32.HI R3, RZ, 0x13, R2 ;  /* 0x00000013ff037819 */ /* 0x000fe40000011602 */
[----:B------:R-:W-:Y:S02]  /*8140*/  LOP3.LUT R16, R16, 0x3c, RZ, 0xc0, !PT ;  /* 0x0000003c10107812 */ /* 0x000fe400078ec0ff */
[----:B------:R-:W-:-:S02]  /*8150*/  LEA R11, R11, 0x4a0, 0x6 ;  /* 0x000004a00b0b7811 */ /* 0x000fc400078e30ff */
[----:B------:R-:W-:Y:S02]  /*8160*/  LOP3.LUT R3, R3, 0x3c, RZ, 0xc0, !PT ;  /* 0x0000003c03037812 */ /* 0x000fe400078ec0ff */
[----:B------:R-:W-:Y:S01]  /*8170*/  LEA R4, R4, 0x4a0, 0x6 ;  /* 0x000004a004047811 */ /* 0x000fe200078e30ff */
[----:B------:R-:W-:Y:S01]  /*8180*/  IMAD.IADD R16, R16, 0x1, R11 ;  /* 0x0000000110107824 */ /* 0x000fe200078e020b */
[--C-:B------:R-:W-:Y:S02]  /*8190*/  SHF.R.U32.HI R14, RZ, 0xc, R2.reuse ;  /* 0x0000000cff0e7819 */ /* 0x100fe40000011602 */
[----:B------:R-:W-:Y:S01]  /*81a0*/  SHF.R.U32.HI R17, RZ, 0x12, R2 ;  /* 0x00000012ff117819 */ /* 0x000fe20000011602 */
[----:B------:R-:W-:Y:S01]  /*81b0*/  IMAD.IADD R3, R3, 0x1, R4 ;  /* 0x0000000103037824 */ /* 0x000fe200078e0204 */
[----:B------:R-:W-:Y:S02]  /*81c0*/  LOP3.LUT R14, R14, 0x2, RZ, 0xc0, !PT ;  /* 0x000000020e0e7812 */ /* 0x000fe400078ec0ff */
[----:B------:R-:W-:-:S02]  /*81d0*/  SHF.R.U32.HI R11, RZ, 0x8, R2 ;  /* 0x00000008ff0b7819 */ /* 0x000fc40000011602 */
[----:B------:R-:W-:Y:S01]  /*81e0*/  LOP3.LUT R17, R17, 0x2, RZ, 0xc0, !PT ;  /* 0x0000000211117812 */ /* 0x000fe200078ec0ff */
[----:B------:R-:W1:Y:S01]  /*81f0*/  LDC R3, c[0x3][R3+0x100] ;  /* 0x00c0400003037b82 */ /* 0x000e620000000800 */
[--C-:B------:R-:W-:Y:S02]  /*8200*/  SHF.R.U32.HI R4, RZ, 0xe, R2.reuse ;  /* 0x0000000eff047819 */ /* 0x100fe40000011602 */
[----:B------:R-:W-:Y:S02]  /*8210*/  LOP3.LUT R14, R14, 0x1, R11, 0xf8, !PT ;  /* 0x000000010e0e7812 */ /* 0x000fe400078ef80b */
[----:B------:R-:W-:Y:S02]  /*8220*/  SHF.R.U32.HI R13, RZ, 0x7, R2 ;  /* 0x00000007ff0d7819 */ /* 0x000fe40000011602 */
[----:B------:R-:W-:Y:S02]  /*8230*/  LOP3.LUT R17, R17, 0x1, R4, 0xf8, !PT ;  /* 0x0000000111117812 */ /* 0x000fe400078ef804 */
[----:B------:R-:W-:-:S02]  /*8240*/  SHF.R.U32.HI R4, RZ, 0xd, R2 ;  /* 0x0000000dff047819 */ /* 0x000fc40000011602 */
[----:B------:R-:W-:Y:S02]  /*8250*/  LOP3.LUT R13, R13, 0x3c, RZ, 0xc0, !PT ;  /* 0x0000003c0d0d7812 */ /* 0x000fe400078ec0ff */
[----:B------:R-:W-:Y:S02]  /*8260*/  LEA R14, R14, 0x4a0, 0x6 ;  /* 0x000004a00e0e7811 */ /* 0x000fe400078e30ff */
[----:B------:R-:W-:Y:S02]  /*8270*/  SHF.R.U32.HI R21, RZ, 0x6, R2 ;  /* 0x00000006ff157819 */ /* 0x000fe40000011602 */
[----:B------:R-:W-:Y:S01]  /*8280*/  LOP3.LUT R4, R4, 0x3c, RZ, 0xc0, !PT ;  /* 0x0000003c04047812 */ /* 0x000fe200078ec0ff */
[----:B------:R-:W-:Y:S01]  /*8290*/  IMAD.IADD R13, R13, 0x1, R14 ;  /* 0x000000010d0d7824 */ /* 0x000fe200078e020e */
[----:B------:R-:W-:Y:S02]  /*82a0*/  LEA R11, R17, 0x4a0, 0x6 ;  /* 0x000004a0110b7811 */ /* 0x000fe400078e30ff */
[----:B------:R-:W-:-:S02]  /*82b0*/  SHF.R.U64 R18, R15, 0x1a, R2 ;  /* 0x0000001a0f127819 */ /* 0x000fc40000001202 */
[----:B------:R-:W-:Y:S01]  /*82c0*/  LOP3.LUT R21, R21, 0x2, RZ, 0xc0, !PT ;  /* 0x0000000215157812 */ /* 0x000fe200078ec0ff */
[----:B------:R-:W-:Y:S01]  /*82d0*/  IMAD.IADD R4, R4, 0x1, R11 ;  /* 0x0000000104047824 */ /* 0x000fe200078e020b */
[--C-:B------:R-:W-:Y:S01]  /*82e0*/  SHF.R.U32.HI R14, RZ, 0x2, R2.reuse ;  /* 0x00000002ff0e7819 */ /* 0x100fe20000011602 */
[----:B------:R-:W2:Y:S01]  /*82f0*/  LDC R13, c[0x3][R13+0x300] ;  /* 0x00c0c0000d0d7b82 */ /* 0x000ea20000000800 */
[----:B------:R-:W-:Y:S02]  /*8300*/  LOP3.LUT R18, R18, 0x2, RZ, 0xc0, !PT ;  /* 0x0000000212127812 */ /* 0x000fe400078ec0ff */
[----:B------:R-:W-:Y:S02]  /*8310*/  SHF.R.U64 R11, R15, 0x16, R2 ;  /* 0x000000160f0b7819 */ /* 0x000fe40000001202 */
[----:B------:R-:W-:Y:S02]  /*8320*/  LOP3.LUT R21, R21, 0x1, R14, 0xf8, !PT ;  /* 0x0000000115157812 */ /* 0x000fe400078ef80e */
[----:B------:R-:W-:Y:S01]  /*8330*/  SHF.R.U32.HI R20, RZ, 0x1, R2 ;  /* 0x00000001ff147819 */ /* 0x000fe20000011602 */
[----:B------:R-:W3:Y:S01]  /*8340*/  LDC R4, c[0x3][R4+0x200] ;  /* 0x00c0800004047b82 */ /* 0x000ee20000000800 */
[----:B------:R-:W-:-:S02]  /*8350*/  LOP3.LUT R18, R18, 0x1, R11, 0xf8, !PT ;  /* 0x0000000112127812 */ /* 0x000fc400078ef80b */
[----:B------:R-:W-:Y:S02]  /*8360*/  LOP3.LUT R20, R20, 0x3c, RZ, 0xc0, !PT ;  /* 0x0000003c14147812 */ /* 0x000fe400078ec0ff */
[----:B------:R-:W-:Y:S02]  /*8370*/  LEA R11, R21, 0x4a0, 0x6 ;  /* 0x000004a0150b7811 */ /* 0x000fe400078e30ff */
[C-C-:B------:R-:W-:Y:S02]  /*8380*/  SHF.R.U64 R19, R15.reuse, 0x15, R2.reuse ;  /* 0x000000150f137819 */ /* 0x140fe40000001202 */
[C-C-:B------:R-:W-:Y:S01]  /*8390*/  SHF.R.U64 R17, R15.reuse, 0x14, R2.reuse ;  /* 0x000000140f117819 */ /* 0x140fe20000001202 */
[----:B------:R-:W-:Y:S01]  /*83a0*/  IMAD.IADD R20, R20, 0x1, R11 ;  /* 0x0000000114147824 */ /* 0x000fe200078e020b */
[C-C-:B------:R-:W-:Y:S02]  /*83b0*/  SHF.R.U64 R14, R15.reuse, 0x10, R2.reuse ;  /* 0x000000100f0e7819 */ /* 0x140fe40000001202 */
[----:B------:R-:W-:Y:S01]  /*83c0*/  SHF.R.U64 R15, R15, 0xf, R2 ;  /* 0x0000000f0f0f7819 */ /* 0x000fe20000001202 */
[----:B------:R-:W4:Y:S01]  /*83d0*/  LDC R11, c[0x3][R20+0x400] ;  /* 0x00c10000140b7b82 */ /* 0x000f220000000800 */
[----:B------:R-:W-:-:S02]  /*83e0*/  LOP3.LUT R19, R19, 0x3c, RZ, 0xc0, !PT ;  /* 0x0000003c13137812 */ /* 0x000fc400078ec0ff */
[----:B------:R-:W-:Y:S02]  /*83f0*/  LEA R18, R18, 0x4a0, 0x6 ;  /* 0x000004a012127811 */ /* 0x000fe400078e30ff */
[----:B------:R-:W-:Y:S02]  /*8400*/  LOP3.LUT R17, R17, 0x2, RZ, 0xc0, !PT ;  /* 0x0000000211117812 */ /* 0x000fe400078ec0ff */
[----:B------:R-:W-:Y:S01]  /*8410*/  LOP3.LUT R15, R15, 0x3c, RZ, 0xc0, !PT ;  /* 0x0000003c0f0f7812 */ /* 0x000fe200078ec0ff */
[----:B------:R-:W5:Y:S01]  /*8420*/  LDC R2, c[0x3][R16] ;  /* 0x00c0000010027b82 */ /* 0x000f620000000800 */
[----:B------:R-:W-:Y:S01]  /*8430*/  IMAD.IADD R19, R19, 0x1, R18 ;  /* 0x0000000113137824 */ /* 0x000fe200078e0212 */
[----:B------:R-:W-:Y:S01]  /*8440*/  LOP3.LUT R18, R17, 0x1, R14, 0xf8, !PT ;  /* 0x0000000111127812 */ /* 0x000fe200078ef80e */
[----:B-1----:R-:W-:Y:S01]  /*8450*/  IMAD.SHL.U32 R17, R3, 0x1000000, RZ ;  /* 0x0100000003117824 */ /* 0x002fe200078e00ff */
[----:B------:R-:W-:Y:S02]  /*8460*/  IADD3 R21, P0, P1, RZ, RZ, RZ ;  /* 0x000000ffff157210 */ /* 0x000fe4000791e0ff */
[----:B------:R-:W-:-:S02]  /*8470*/  LEA R18, R18, 0x4a0, 0x6 ;  /* 0x000004a012127811 */ /* 0x000fc400078e30ff */
[----:B------:R-:W1:Y:S03]  /*8480*/  LDC R14, c[0x3][R19+0x600] ;  /* 0x00c18000130e7b82 */ /* 0x000e660000000800 */
[----:B------:R-:W-:-:S06]  /*8490*/  IMAD.IADD R15, R15, 0x1, R18 ;  /* 0x000000010f0f7824 */ /* 0x000fcc00078e0212 */
[----:B------:R-:W1:Y:S01]  /*84a0*/  LDC R15, c[0x3][R15+0x700] ;  /* 0x00c1c0000f0f7b82 */ /* 0x000e620000000800 */
[----:B---3--:R-:W-:Y:S02]  /*84b0*/  IMAD.SHL.U32 R18, R4, 0x100000, RZ ;  /* 0x0010000004127824 */ /* 0x008fe400078e00ff */
[----:B----4-:R-:W-:Y:S02]  /*84c0*/  IMAD.SHL.U32 R11, R11, 0x1000, RZ ;  /* 0x000010000b0b7824 */ /* 0x010fe400078e00ff */
[----:B-----5:R-:W-:-:S05]  /*84d0*/  IMAD.SHL.U32 R2, R2, 0x10000000, RZ ;  /* 0x1000000002027824 */ /* 0x020fca00078e00ff */
[----:B------:R-:W-:Y:S01]  /*84e0*/  IADD3.X R17, PT, PT, R18, R17, R2, P0, P1 ;  /* 0x0000001112117210 */ /* 0x000fe200007e2402 */
[----:B--2---:R-:W-:Y:S01]  /*84f0*/  IMAD.U32 R2, R13, 0x10000, RZ ;  /* 0x000100000d027824 */ /* 0x004fe200078e00ff */
[----:B------:R-:W-:-:S04]  /*8500*/  IADD3 R3, P0, P1, RZ, RZ, R21 ;  /* 0x000000ffff037210 */ /* 0x000fc8000791e015 */
[----:B------:R-:W-:Y:S01]  /*8510*/  IADD3.X R11, PT, PT, R11, R2, R17, P0, P1 ;  /* 0x000000020b0b7210 */ /* 0x000fe200007e2411 */
[----:B0-----:R-:W-:Y:S01]  /*8520*/  IMAD.SHL.U32 R2, R9, 0x100, RZ ;  /* 0x0000010009027824 */ /* 0x001fe200078e00ff */
[----:B------:R-:W-:Y:S01]  /*8530*/  IADD3 R4, P0, P1, RZ, RZ, R3 ;  /* 0x000000ffff047210 */ /* 0x000fe2000791e003 */
[----:B-1----:R-:W-:-:S05]  /*8540*/  IMAD.SHL.U32 R3, R14, 0x10, RZ ;  /* 0x000000100e037824 */ /* 0x002fca00078e00ff */
[----:B------:R-:W-:Y:S02]  /*8550*/  IADD3.X R2, PT, PT, R3, R2, R11, P0, P1 ;  /* 0x0000000203027210 */ /* 0x000fe400007e240b */
[----:B------:R-:W-:-:S04]  /*8560*/  IADD3 R3, P0, PT, RZ, R4, RZ ;  /* 0x00000004ff037210 */ /* 0x000fc80007f1e0ff */
[-C--:B------:R-:W-:Y:S01]  /*8570*/  LOP3.LUT P3, RZ, R226, R3.reuse, RZ, 0xc0, !PT ;  /* 0x00000003e2ff7212 */ /* 0x080fe2000786c0ff */
[----:B------:R-:W-:Y:S01]  /*8580*/  IMAD.X R2, R15, 0x1, R2, P0 ;  /* 0x000000010f027824 */ /* 0x000fe200000e0602 */
[-C--:B------:R-:W-:Y:S02]  /*8590*/  LOP3.LUT P2, RZ, R228, R3.reuse, RZ, 0xc0, !PT ;  /* 0x00000003e4ff7212 */ /* 0x080fe4000784c0ff */
[----:B------:R-:W-:Y:S02]  /*85a0*/  LOP3.LUT P5, RZ, R230, R3, RZ, 0xc0, !PT ;  /* 0x00000003e6ff7212 */ /* 0x000fe400078ac0ff */
[----:B------:R-:W-:Y:S02]  /*85b0*/  SHF.R.U64 R4, R3, R33, R2 ;  /* 0x0000002103047219 */ /* 0x000fe40000001202 */
[----:B------:R-:W-:Y:S02]  /*85c0*/  LOP3.LUT P3, RZ, R225, R2, RZ, 0xc0, P3 ;  /* 0x00000002e1ff7212 */ /* 0x000fe4000186c0ff */
[----:B------:R-:W-:-:S02]  /*85d0*/  LOP3.LUT R4, R4, 0x1, RZ, 0xc0, !PT ;  /* 0x0000000104047812 */ /* 0x000fc400078ec0ff */
[-C--:B------:R-:W-:Y:S02]  /*85e0*/  LOP3.LUT P2, RZ, R227, R2.reuse, RZ, 0xc0, P2 ;  /* 0x00000002e3ff7212 */ /* 0x080fe4000104c0ff */
[----:B------:R-:W-:Y:S02]  /*85f0*/  ISETP.NE.U32.AND P6, PT, R4, 0x1, PT ;  /* 0x000000010400780c */ /* 0x000fe40003fc5070 */
[----:B------:R-:W-:Y:S02]  /*8600*/  SHF.R.U64 R4, R3, R31, R2 ;  /* 0x0000001f03047219 */ /* 0x000fe40000001202 */
[----:B------:R-:W-:Y:S02]  /*8610*/  ISETP.NE.U32.AND.EX P6, PT, RZ, RZ, PT, P6 ;  /* 0x000000ffff00720c */ /* 0x000fe40003fc5160 */
[----:B------:R-:W-:Y:S02]  /*8620*/  LOP3.LUT R4, R4, 0x1, RZ, 0xc0, !PT ;  /* 0x0000000104047812 */ /* 0x000fe400078ec0ff */
[----:B------:R-:W-:-:S02]  /*8630*/  LOP3.LUT P5, RZ, R229, R2, RZ, 0xc0, P5 ;  /* 0x00000002e5ff7212 */ /* 0x000fc400028ac0ff */
[----:B------:R-:W-:Y:S02]  /*8640*/  ISETP.NE.U32.AND P1, PT, R4, 0x1, PT ;  /* 0x000000010400780c */ /* 0x000fe40003f25070 */
[----:B------:R-:W-:Y:S02]  /*8650*/  SHF.R.U64 R4, R3, R30, R2 ;  /* 0x0000001e03047219 */ /* 0x000fe40000001202 */
[----:B------:R-:W-:Y:S02]  /*8660*/  SEL R14, RZ, 0x80000000, P6 ;  /* 0x80000000ff0e7807 */ /* 0x000fe40003000000 */
[----:B------:R-:W-:Y:S02]  /*8670*/  LOP3.LUT R4, R4, 0x1, RZ, 0xc0, !PT ;  /* 0x0000000104047812 */ /* 0x000fe400078ec0ff */
[----:B------:R-:W-:Y:S02]  /*8680*/  @P3 LOP3.LUT R14, R14, 0x40000000, RZ, 0xfc, !PT ;  /* 0x400000000e0e3812 */ /* 0x000fe400078efcff */
[----:B------:R-:W-:-:S02]  /*8690*/  ISETP.NE.U32.AND P3, PT, R4, 0x1, PT ;  /* 0x000000010400780c */ /* 0x000fc40003f65070 */
[----:B------:R-:W-:Y:S02]  /*86a0*/  @P2 LOP3.LUT R14, R14, 0x20000000, RZ, 0xfc, !PT ;  /* 0x200000000e0e2812 */ /* 0x000fe400078efcff */
[C-C-:B------:R-:W-:Y:S02]  /*86b0*/  SHF.R.U64 R4, R3.reuse, R29, R2.reuse ;  /* 0x0000001d03047219 */ /* 0x140fe40000001202 */
[----:B------:R-:W-:Y:S02]  /*86c0*/  LOP3.LUT P2, RZ, R232, R3, RZ, 0xc0, !PT ;  /* 0x00000003e8ff7212 */ /* 0x000fe4000784c0ff */
[----:B------:R-:W-:Y:S02]  /*86d0*/  @P5 LOP3.LUT R14, R14, 0x10000000, RZ, 0xfc, !PT ;  /* 0x100000000e0e5812 */ /* 0x000fe400078efcff */
[----:B------:R-:W-:Y:S02]  /*86e0*/  SHF.R.U64 R9, R3, R32, R2 ;  /* 0x0000002003097219 */ /* 0x000fe40000001202 */
[----:B------:R-:W-:-:S02]  /*86f0*/  LOP3.LUT R4, R4, 0x1, RZ, 0xc0, !PT ;  /* 0x0000000104047812 */ /* 0x000fc400078ec0ff */
[----:B------:R-:W-:Y:S02]  /*8700*/  LOP3.LUT P2, RZ, R231, R2, RZ, 0xc0, P2 ;  /* 0x00000002e7ff7212 */ /* 0x000fe4000104c0ff */
[----:B------:R-:W-:Y:S02]  /*8710*/  IADD3.X R11, PT, PT, R14, 0x8000000, RZ, P4, !PT ;  /* 0x080000000e0b7810 */ /* 0x000fe400027fe4ff */
[----:B------:R-:W-:Y:S02]  /*8720*/  LOP3.LUT R9, R9, 0x1, RZ, 0xc0, !PT ;  /* 0x0000000109097812 */ /* 0x000fe400078ec0ff */
[----:B------:R-:W-:Y:S02]  /*8730*/  ISETP.NE.U32.AND P5, PT, R4, 0x1, PT ;  /* 0x000000010400780c */ /* 0x000fe40003fa5070 */
[----:B------:R-:W-:Y:S02]  /*8740*/  LOP3.LUT P6, RZ, R234, R3, RZ, 0xc0, !PT ;  /* 0x00000003eaff7212 */ /* 0x000fe400078cc0ff */
[----:B------:R-:W-:-:S02]  /*8750*/  SEL R4, R248, RZ, P2 ;  /* 0x000000fff8047207 */ /* 0x000fc40001000000 */
[----:B------:R-:W-:Y:S02]  /*8760*/  SEL R11, R14, R11, !P2 ;  /* 0x0000000b0e0b7207 */ /* 0x000fe40005000000 */
[----:B------:R-:W-:Y:S02]  /*8770*/  ISETP.NE.U32.AND P0, PT, R9, 0x1, PT ;  /* 0x000000010900780c */ /* 0x000fe40003f05070 */
[----:B------:R-:W-:Y:S02]  /*8780*/  LOP3.LUT P2, RZ, R233, R2, RZ, 0xc0, P6 ;  /* 0x00000002e9ff7212 */ /* 0x000fe4000304c0ff */
[----:B------:R-:W-:Y:S02]  /*8790*/  IADD3 R9, P6, PT, RZ, R4, RZ ;  /* 0x00000004ff097210 */ /* 0x000fe40007fde0ff */
[----:B------:R-:W-:Y:S02]  /*87a0*/  ISETP.NE.U32.AND.EX P3, PT, RZ, RZ, PT, P3 ;  /* 0x000000ffff00720c */ /* 0x000fe40003f65130 */
[----:B------:R-:W-:-:S02]  /*87b0*/  IADD3.X R14, PT, PT, R11, 0x4000000, RZ, P6, !PT ;  /* 0x040000000b0e7810 */ /* 0x000fc400037fe4ff */
        /* <DEDUP_REMOVED lines=11> */
[C---:B------:R-:W-:Y:S02]  /*8870*/  IADD3.X R16, PT, PT, R11.reuse, 0x1000000, RZ, P6, !PT ;  /* 0x010000000b107810 */ /* 0x040fe400037fe4ff */
[----:B------:R-:W-:Y:S02]  /*8880*/  SEL R9, R4, R9, !P2 ;  /* 0x0000000904097207 */ /* 0x000fe40005000000 */
[----:B------:R-:W-:Y:S02]  /*8890*/  LOP3.LUT P6, RZ, R240, R3, RZ, 0xc0, !PT ;  /* 0x00000003f0ff7212 */ /* 0x000fe400078cc0ff */
[----:B------:R-:W-:Y:S02]  /*88a0*/  SEL R16, R11, R16, !P2 ;  /* 0x000000100b107207 */ /* 0x000fe40005000000 */
[----:B------:R-:W-:Y:S02]  /*88b0*/  IADD3 R14, P2, PT, RZ, R9, RZ ;  /* 0x00000009ff0e7210 */ /* 0x000fe40007f5e0ff */
[----:B------:R-:W-:-:S02]  /*88c0*/  LOP3.LUT P6, RZ, R239, R2, RZ, 0xc0, P6 ;  /* 0x00000002efff7212 */ /* 0x000fc400030cc0ff */
[----:B------:R-:W-:Y:S02]  /*88d0*/  SHF.R.U64 R4, R3, R28, R2 ;  /* 0x0000001c03047219 */ /* 0x000fe40000001202 */
[----:B------:R-:W-:Y:S02]  /*88e0*/  IADD3.X R11, PT, PT, R16, 0x800000, RZ, P2, !PT ;  /* 0x00800000100b7810 */ /* 0x000fe400017fe4ff */
[----:B------:R-:W-:Y:S02]  /*88f0*/  SEL R14, R9, R14, !P6 ;  /* 0x0000000e090e7207 */ /* 0x000fe40007000000 */
[----:B------:R-:W-:Y:S02]  /*8900*/  LOP3.LUT R4, R4, 0x1, RZ, 0xc0, !PT ;  /* 0x0000000104047812 */ /* 0x000fe400078ec0ff */
[----:B------:R-:W-:Y:S02]  /*8910*/  SEL R11, R16, R11, !P6 ;  /* 0x0000000b100b7207 */ /* 0x000fe40007000000 */
[----:B------:R-:W-:-:S02]  /*8920*/  ISETP.NE.U32.AND.EX P6, PT, RZ, RZ, PT, P0 ;  /* 0x000000ffff00720c */ /* 0x000fc40003fc5100 */
[----:B------:R-:W-:Y:S02]  /*8930*/  ISETP.NE.U32.AND P2, PT, R4, 0x1, PT ;  /* 0x000000010400780c */ /* 0x000fe40003f45070 */
[-C--:B------:R-:W-:Y:S02]  /*8940*/  IADD3 R9, P0, PT, RZ, R14.reuse, RZ ;  /* 0x0000000eff097210 */ /* 0x080fe40007f1e0ff */
[----:B------:R-:W-:Y:S02]  /*8950*/  SHF.R.U64 R4, R3, UR5, R2 ;  /* 0x0000000503047c19 */ /* 0x000fe40008001202 */
[----:B------:R-:W-:Y:S02]  /*8960*/  IADD3.X R16, PT, PT, R11, 0x400000, RZ, P0, !PT ;  /* 0x004000000b107810 */ /* 0x000fe400007fe4ff */
[----:B------:R-:W-:Y:S02]  /*8970*/  LOP3.LUT R4, R4, 0x1, RZ, 0xc0, !PT ;  /* 0x0000000104047812 */ /* 0x000fe400078ec0ff */
[----:B------:R-:W-:-:S02]  /*8980*/  SEL R9, R9, R14, !P6 ;  /* 0x0000000e09097207 */ /* 0x000fc40007000000 */
[----:B------:R-:W-:Y:S02]  /*8990*/  SEL R16, R16, R11, !P6 ;  /* 0x0000000b10107207 */ /* 0x000fe40007000000 */
[----:B------:R-:W-:Y:S02]  /*89a0*/  ISETP.NE.U32.AND P0, PT, R4, 0x1, PT ;  /* 0x000000010400780c */ /* 0x000fe40003f05070 */
[----:B------:R-:W-:Y:S02]  /*89b0*/  ISETP.NE.U32.AND.EX P6, PT, RZ, RZ, PT, P1 ;  /* 0x000000ffff00720c */ /* 0x000fe40003fc5110 */
[-C--:B------:R-:W-:Y:S02]  /*89c0*/  IADD3 R14, P1, PT, RZ, R9.reuse, RZ ;  /* 0x00000009ff0e7210 */ /* 0x080fe40007f3e0ff */
[----:B------:R-:W-:Y:S02]  /*89d0*/  SHF.R.U64 R4, R3, UR6, R2 ;  /* 0x0000000603047c19 */ /* 0x000fe40008001202 */
[----:B------:R-:W-:-:S02]  /*89e0*/  SEL R14, R14, R9, !P6 ;  /* 0x000000090e0e7207 */ /* 0x000fc40007000000 */
[----:B------:R-:W-:Y:S02]  /*89f0*/  LOP3.LUT R4, R4, 0x1, RZ, 0xc0, !PT ;  /* 0x0000000104047812 */ /* 0x000fe400078ec0ff */
[----:B------:R-:W-:Y:S02]  /*8a00*/  IADD3.X R9, PT, PT, R16, 0x200000, RZ, P1, !PT ;  /* 0x0020000010097810 */ /* 0x000fe40000ffe4ff */
[----:B------:R-:W-:Y:S02]  /*8a10*/  ISETP.NE.U32.AND P1, PT, R4, 0x1, PT ;  /* 0x000000010400780c */ /* 0x000fe40003f25070 */
[----:B------:R-:W-:Y:S02]  /*8a20*/  SEL R4, R9, R16, !P6 ;  /* 0x0000001009047207 */ /* 0x000fe40007000000 */
[----:B------:R-:W-:-:S04]  /*8a30*/  IADD3 R9, P6, PT, RZ, R14, RZ ;  /* 0x0000000eff097210 */ /* 0x000fc80007fde0ff */
[----:B------:R-:W-:Y:S02]  /*8a40*/  IADD3.X R11, PT, PT, R4, 0x100000, RZ, P6, !PT ;  /* 0x00100000040b7810 */ /* 0x000fe400037fe4ff */
[----:B------:R-:W-:Y:S02]  /*8a50*/  LOP3.LUT P6, RZ, R242, R3, RZ, 0xc0, !PT ;  /* 0x00000003f2ff7212 */ /* 0x000fe400078cc0ff */
[----:B------:R-:W-:Y:S02]  /*8a60*/  SEL R9, R9, R14, !P3 ;  /* 0x0000000e09097207 */ /* 0x000fe40005800000 */
[----:B------:R-:W-:Y:S02]  /*8a70*/  SEL R11, R11, R4, !P3 ;  /* 0x000000040b0b7207 */ /* 0x000fe40005800000 */
[----:B------:R-:W-:Y:S02]  /*8a80*/  LOP3.LUT P3, RZ, R241, R2, RZ, 0xc0, P6 ;  /* 0x00000002f1ff7212 */ /* 0x000fe4000306c0ff */
[----:B------:R-:W-:-:S02]  /*8a90*/  IADD3 R14, P6, PT, RZ, R9, RZ ;  /* 0x00000009ff0e7210 */ /* 0x000fc40007fde0ff */
[----:B------:R-:W-:Y:S02]  /*8aa0*/  SHF.R.U64 R4, R3, UR7, R2 ;  /* 0x0000000703047c19 */ /* 0x000fe40008001202 */
[----:B------:R-:W-:Y:S02]  /*8ab0*/  IADD3.X R16, PT, PT, R11, 0x80000, RZ, P6, !PT ;  /* 0x000800000b107810 */ /* 0x000fe400037fe4ff */
[----:B------:R-:W-:Y:S02]  /*8ac0*/  SEL R14, R9, R14, !P3 ;  /* 0x0000000e090e7207 */ /* 0x000fe40005800000 */
[----:B------:R-:W-:Y:S02]  /*8ad0*/  LOP3.LUT P6, RZ, R244, R3, RZ, 0xc0, !PT ;  /* 0x00000003f4ff7212 */ /* 0x000fe400078cc0ff */
[----:B------:R-:W-:Y:S02]  /*8ae0*/  SEL R16, R11, R16, !P3 ;  /* 0x000000100b107207 */ /* 0x000fe40005800000 */
[----:B------:R-:W-:-:S02]  /*8af0*/  IADD3 R9, P3, PT, RZ, R14, RZ ;  /* 0x0000000eff097210 */ /* 0x000fc40007f7e0ff */
[----:B------:R-:W-:Y:S02]  /*8b00*/  LOP3.LUT P6, RZ, R243, R2, RZ, 0xc0, P6 ;  /* 0x00000002f3ff7212 */ /* 0x000fe400030cc0ff */
[----:B------:R-:W-:Y:S02]  /*8b10*/  IADD3.X R11, PT, PT, R16, 0x40000, RZ, P3, !PT ;  /* 0x00040000100b7810 */ /* 0x000fe40001ffe4ff */
[----:B------:R-:W-:Y:S02]  /*8b20*/  SEL R9, R14, R9, !P6 ;  /* 0x000000090e097207 */ /* 0x000fe40007000000 */
[----:B------:R-:W-:Y:S02]  /*8b30*/  SEL R11, R16, R11, !P6 ;  /* 0x0000000b100b7207 */ /* 0x000fe40007000000 */
[----:B------:R-:W-:Y:S02]  /*8b40*/  ISETP.NE.U32.AND.EX P6, PT, RZ, RZ, PT, P5 ;  /* 0x000000ffff00720c */ /* 0x000fe40003fc5150 */
[----:B------:R-:W-:-:S02]  /*8b50*/  IADD3 R14, P5, PT, RZ, R9, RZ ;  /* 0x00000009ff0e7210 */ /* 0x000fc40007fbe0ff */
[----:B------:R-:W-:Y:S02]  /*8b60*/  LOP3.LUT R4, R4, 0x1, RZ, 0xc0, !PT ;  /* 0x0000000104047812 */ /* 0x000fe400078ec0ff */
[----:B------:R-:W-:Y:S02]  /*8b70*/  IADD3.X R16, PT, PT, R11, 0x20000, RZ, P5, !PT ;  /* 0x000200000b107810 */ /* 0x000fe40002ffe4ff */
[----:B------:R-:W-:Y:S02]  /*8b80*/  SEL R14, R14, R9, !P6 ;  /* 0x000000090e0e7207 */ /* 0x000fe40007000000 */
[----:B------:R-:W-:Y:S02]  /*8b90*/  ISETP.NE.U32.AND P3, PT, R4, 0x1, PT ;  /* 0x000000010400780c */ /* 0x000fe40003f65070 */
[----:B------:R-:W-:Y:S02]  /*8ba0*/  SEL R16, R16, R11, !P6 ;  /* 0x0000000b10107207 */ /* 0x000fe40007000000 */
[----:B------:R-:W-:-:S02]  /*8bb0*/  SHF.R.U64 R4, R3, UR8, R2 ;  /* 0x0000000803047c19 */ /* 0x000fc40008001202 */
[----:B------:R-:W-:Y:S02]  /*8bc0*/  ISETP.NE.U32.AND.EX P6, PT, RZ, RZ, PT, P2 ;  /* 0x000000ffff00720c */ /* 0x000fe40003fc5120 */
[-C--:B------:R-:W-:Y:S02]  /*8bd0*/  IADD3 R9, P2, PT, RZ, R14.reuse, RZ ;  /* 0x0000000eff097210 */ /* 0x080fe40007f5e0ff */
[----:B------:R-:W-:Y:S02]  /*8be0*/  LOP3.LUT R4, R4, 0x1, RZ, 0xc0, !PT ;  /* 0x0000000104047812 */ /* 0x000fe400078ec0ff */
[----:B------:R-:W-:Y:S02]  /*8bf0*/  IADD3.X R11, PT, PT, R16, 0x10000, RZ, P2, !PT ;  /* 0x00010000100b7810 */ /* 0x000fe400017fe4ff */
[----:B------:R-:W-:Y:S02]  /*8c00*/  SEL R9, R9, R14, !P6 ;  /* 0x0000000e09097207 */ /* 0x000fe40007000000 */
[----:B------:R-:W-:-:S02]  /*8c10*/  ISETP.NE.U32.AND P5, PT, R4, 0x1, PT ;  /* 0x000000010400780c */ /* 0x000fc40003fa5070 */
[----:B------:R-:W-:Y:S02]  /*8c20*/  SHF.R.U64 R4, R3, UR9, R2 ;  /* 0x0000000903047c19 */ /* 0x000fe40008001202 */
[----:B------:R-:W-:Y:S02]  /*8c30*/  SEL R11, R11, R16, !P6 ;  /* 0x000000100b0b7207 */ /* 0x000fe40007000000 */
[----:B------:R-:W-:Y:S02]  /*8c40*/  ISETP.NE.U32.AND.EX P6, PT, RZ, RZ, PT, P0 ;  /* 0x000000ffff00720c */ /* 0x000fe40003fc5100 */
[----:B------:R-:W-:Y:S02]  /*8c50*/  IADD3 R14, P0, PT, RZ, R9, RZ ;  /* 0x00000009ff0e7210 */ /* 0x000fe40007f1e0ff */
[----:B------:R-:W-:Y:S02]  /*8c60*/  LOP3.LUT R4, R4, 0x1, RZ, 0xc0, !PT ;  /* 0x0000000104047812 */ /* 0x000fe400078ec0ff */
[----:B------:R-:W-:-:S02]  /*8c70*/  IADD3.X R16, PT, PT, R11, 0x8000, RZ, P0, !PT ;  /* 0x000080000b107810 */ /* 0x000fc400007fe4ff */
[----:B------:R-:W-:Y:S02]  /*8c80*/  ISETP.NE.U32.AND P2, PT, R4, 0x1, PT ;  /* 0x000000010400780c */ /* 0x000fe40003f45070 */
[----:B------:R-:W-:Y:S02]  /*8c90*/  SEL R14, R14, R9, !P6 ;  /* 0x000000090e0e7207 */ /* 0x000fe40007000000 */
[----:B------:R-:W-:Y:S02]  /*8ca0*/  SHF.R.U64 R4, R3, UR10, R2 ;  /* 0x0000000a03047c19 */ /* 0x000fe40008001202 */
[----:B------:R-:W-:Y:S02]  /*8cb0*/  SEL R16, R16, R11, !P6 ;  /* 0x0000000b10107207 */ /* 0x000fe40007000000 */
[----:B------:R-:W-:Y:S02]  /*8cc0*/  ISETP.NE.U32.AND.EX P6, PT, RZ, RZ, PT, P1 ;  /* 0x000000ffff00720c */ /* 0x000fe40003fc5110 */
[----:B------:R-:W-:-:S02]  /*8cd0*/  IADD3 R9, P1, PT, RZ, R14, RZ ;  /* 0x0000000eff097210 */ /* 0x000fc40007f3e0ff */
[----:B------:R-:W-:Y:S02]  /*8ce0*/  LOP3.LUT R4, R4, 0x1, RZ, 0xc0, !PT ;  /* 0x0000000104047812 */ /* 0x000fe400078ec0ff */
[----:B------:R-:W-:Y:S02]  /*8cf0*/  IADD3.X R11, PT, PT, R16, 0x4000, RZ, P1, !PT ;  /* 0x00004000100b7810 */ /* 0x000fe40000ffe4ff */
[----:B------:R-:W-:Y:S02]  /*8d00*/  ISETP.NE.U32.AND P0, PT, R4, 0x1, PT ;  /* 0x000000010400780c */ /* 0x000fe40003f05070 */
[----:B------:R-:W-:Y:S02]  /*8d10*/  SHF.R.U64 R4, R3, UR11, R2 ;  /* 0x0000000b03047c19 */ /* 0x000fe40008001202 */
[----:B------:R-:W-:Y:S02]  /*8d20*/  SEL R9, R9, R14, !P6 ;  /* 0x0000000e09097207 */ /* 0x000fe40007000000 */
[----:B------:R-:W-:-:S02]  /*8d30*/  SEL R11, R11, R16, !P6 ;  /* 0x000000100b0b7207 */ /* 0x000fc40007000000 */
[----:B------:R-:W-:Y:S02]  /*8d40*/  ISETP.NE.U32.AND.EX P6, PT, RZ, RZ, PT, P3 ;  /* 0x000000ffff00720c */ /* 0x000fe40003fc5130 */
[----:B------:R-:W-:Y:S02]  /*8d50*/  LOP3.LUT R4, R4, 0x1, RZ, 0xc0, !PT ;  /* 0x0000000104047812 */ /* 0x000fe400078ec0ff */
[----:B------:R-:W-:Y:S02]  /*8d60*/  IADD3 R14, P3, PT, RZ, R9, RZ ;  /* 0x00000009ff0e7210 */ /* 0x000fe40007f7e0ff */
[----:B------:R-:W-:Y:S02]  /*8d70*/  ISETP.NE.U32.AND P1, PT, R4, 0x1, PT ;  /* 0x000000010400780c */ /* 0x000fe40003f25070 */
[----:B------:R-:W-:Y:S02]  /*8d80*/  IADD3.X R16, PT, PT, R11, 0x2000, RZ, P3, !PT ;  /* 0x000020000b107810 */ /* 0x000fe40001ffe4ff */
[----:B------:R-:W-:-:S02]  /*8d90*/  SHF.R.U64 R4, R3, UR12, R2 ;  /* 0x0000000c03047c19 */ /* 0x000fc40008001202 */
[----:B------:R-:W-:Y:S02]  /*8da0*/  SEL R14, R14, R9, !P6 ;  /* 0x000000090e0e7207 */ /* 0x000fe40007000000 */
[----:B------:R-:W-:Y:S02]  /*8db0*/  SEL R16, R16, R11, !P6 ;  /* 0x0000000b10107207 */ /* 0x000fe40007000000 */
[----:B------:R-:W-:Y:S02]  /*8dc0*/  LOP3.LUT R4, R4, 0x1, RZ, 0xc0, !PT ;  /* 0x0000000104047812 */ /* 0x000fe400078ec0ff */
[----:B------:R-:W-:Y:S02]  /*8dd0*/  ISETP.NE.U32.AND.EX P6, PT, RZ, RZ, PT, P5 ;  /* 0x000000ffff00720c */ /* 0x000fe40003fc5150 */
[----:B------:R-:W-:Y:S02]  /*8de0*/  IADD3 R9, P5, PT, RZ, R14, RZ ;  /* 0x0000000eff097210 */ /* 0x000fe40007fbe0ff */
[----:B------:R-:W-:-:S02]  /*8df0*/  ISETP.NE.U32.AND P3, PT, R4, 0x1, PT ;  /* 0x000000010400780c */ /* 0x000fc40003f65070 */
[----:B------:R-:W-:Y:S02]  /*8e00*/  SHF.R.U64 R4, R3, UR13, R2 ;  /* 0x0000000d03047c19 */ /* 0x000fe40008001202 */
[----:B------:R-:W-:Y:S02]  /*8e10*/  IADD3.X R11, PT, PT, R16, 0x1000, RZ, P5, !PT ;  /* 0x00001000100b7810 */ /* 0x000fe40002ffe4ff */
[----:B------:R-:W-:Y:S02]  /*8e20*/  SEL R9, R9, R14, !P6 ;  /* 0x0000000e09097207 */ /* 0x000fe40007000000 */
[----:B------:R-:W-:Y:S02]  /*8e30*/  LOP3.LUT R4, R4, 0x1, RZ, 0xc0, !PT ;  /* 0x0000000104047812 */ /* 0x000fe400078ec0ff */
[----:B------:R-:W-:Y:S02]  /*8e40*/  SEL R11, R11, R16, !P6 ;  /* 0x000000100b0b7207 */ /* 0x000fe40007000000 */
[----:B------:R-:W-:-:S02]  /*8e50*/  ISETP.NE.U32.AND.EX P6, PT, RZ, RZ, PT, P2 ;  /* 0x000000ffff00720c */ /* 0x000fc40003fc5120 */
[-C--:B------:R-:W-:Y:S02]  /*8e60*/  IADD3 R14, P2, PT, RZ, R9.reuse, RZ ;  /* 0x00000009ff0e7210 */ /* 0x080fe40007f5e0ff */
[----:B------:R-:W-:Y:S02]  /*8e70*/  ISETP.NE.U32.AND P5, PT, R4, 0x1, PT ;  /* 0x000000010400780c */ /* 0x000fe40003fa5070 */
[----:B------:R-:W-:Y:S02]  /*8e80*/  SHF.R.U64 R4, R3, UR14, R2 ;  /* 0x0000000e03047c19 */ /* 0x000fe40008001202 */
[----:B------:R-:W-:Y:S02]  /*8e90*/  IADD3.X R16, PT, PT, R11, 0x800, RZ, P2, !PT ;  /* 0x000008000b107810 */ /* 0x000fe400017fe4ff */
[----:B------:R-:W-:Y:S02]  /*8ea0*/  SEL R14, R14, R9, !P6 ;  /* 0x000000090e0e7207 */ /* 0x000fe40007000000 */
[----:B------:R-:W-:-:S02]  /*8eb0*/  LOP3.LUT R4, R4, 0x1, RZ, 0xc0, !PT ;  /* 0x0000000104047812 */ /* 0x000fc400078ec0ff */
[----:B------:R-:W-:Y:S02]  /*8ec0*/  SEL R16, R16, R11, !P6 ;  /* 0x0000000b10107207 */ /* 0x000fe40007000000 */
[----:B------:R-:W-:Y:S02]  /*8ed0*/  ISETP.NE.U32.AND.EX P6, PT, RZ, RZ, PT, P0 ;  /* 0x000000ffff00720c */ /* 0x000fe40003fc5100 */
[----:B------:R-:W-:Y:S02]  /*8ee0*/  IADD3 R9, P0, PT, RZ, R14, RZ ;  /* 0x0000000eff097210 */ /* 0x000fe40007f1e0ff */
[----:B------:R-:W-:Y:S02]  /*8ef0*/  ISETP.NE.U32.AND P2, PT, R4, 0x1, PT ;  /* 0x000000010400780c */ /* 0x000fe40003f45070 */
[----:B------:R-:W-:Y:S02]  /*8f00*/  SHF.R.U64 R4, R3, UR15, R2 ;  /* 0x0000000f03047c19 */ /* 0x000fe40008001202 */
[----:B------:R-:W-:-:S02]  /*8f10*/  IADD3.X R11, PT, PT, R16, 0x400, RZ, P0, !PT ;  /* 0x00000400100b7810 */ /* 0x000fc400007fe4ff */
[----:B------:R-:W-:Y:S02]  /*8f20*/  SEL R9, R9, R14, !P6 ;  /* 0x0000000e09097207 */ /* 0x000fe40007000000 */
[----:B------:R-:W-:Y:S02]  /*8f30*/  LOP3.LUT R4, R4, 0x1, RZ, 0xc0, !PT ;  /* 0x0000000104047812 */ /* 0x000fe400078ec0ff */
[----:B------:R-:W-:Y:S02]  /*8f40*/  SEL R11, R11, R16, !P6 ;  /* 0x000000100b0b7207 */ /* 0x000fe40007000000 */
[----:B------:R-:W-:Y:S02]  /*8f50*/  ISETP.NE.U32.AND.EX P6, PT, RZ, RZ, PT, P1 ;  /* 0x000000ffff00720c */ /* 0x000fe40003fc5110 */
[----:B------:R-:W-:Y:S02]  /*8f60*/  ISETP.NE.U32.AND P0, PT, R4, 0x1, PT ;  /* 0x000000010400780c */ /* 0x000fe40003f05070 */
[----:B------:R-:W-:-:S02]  /*8f70*/  IADD3 R14, P1, PT, RZ, R9, RZ ;  /* 0x00000009ff0e7210 */ /* 0x000fc40007f3e0ff */
[----:B------:R-:W-:Y:S02]  /*8f80*/  SHF.R.U64 R4, R3, UR16, R2 ;  /* 0x0000001003047c19 */ /* 0x000fe40008001202 */
[----:B------:R-:W-:Y:S02]  /*8f90*/  IADD3.X R16, PT, PT, R11, 0x200, RZ, P1, !PT ;  /* 0x000002000b107810 */ /* 0x000fe40000ffe4ff */
[----:B------:R-:W-:Y:S02]  /*8fa0*/  LOP3.LUT R4, R4, 0x1, RZ, 0xc0, !PT ;  /* 0x0000000104047812 */ /* 0x000fe400078ec0ff */
[----:B------:R-:W-:Y:S02]  /*8fb0*/  SEL R14, R14, R9, !P6 ;  /* 0x000000090e0e7207 */ /* 0x000fe40007000000 */
[----:B------:R-:W-:Y:S02]  /*8fc0*/  SEL R16, R16, R11, !P6 ;  /* 0x0000000b10107207 */ /* 0x000fe40007000000 */
[----:B------:R-:W-:-:S02]  /*8fd0*/  ISETP.NE.U32.AND P1, PT, R4, 0x1, PT ;  /* 0x000000010400780c */ /* 0x000fc40003f25070 */
[----:B------:R-:W-:Y:S02]  /*8fe0*/  ISETP.NE.U32.AND.EX P6, PT, RZ, RZ, PT, P3 ;  /* 0x000000ffff00720c */ /* 0x000fe40003fc5130 */
[----:B------:R-:W-:Y:S02]  /*8ff0*/  IADD3 R9, P3, PT, RZ, R14, RZ ;  /* 0x0000000eff097210 */ /* 0x000fe40007f7e0ff */
[----:B------:R-:W-:Y:S02]  /*9000*/  SHF.R.U64 R4, R3, R0, R2 ;  /* 0x0000000003047219 */ /* 0x000fe40000001202 */
[----:B------:R-:W-:Y:S02]  /*9010*/  IADD3.X R11, PT, PT, R16, 0x100, RZ, P3, !PT ;  /* 0x00000100100b7810 */ /* 0x000fe40001ffe4ff */
[----:B------:R-:W-:Y:S02]  /*9020*/  LOP3.LUT R4, R4, 0x1, RZ, 0xc0, !PT ;  /* 0x0000000104047812 */ /* 0x000fe400078ec0ff */
[----:B------:R-:W-:-:S02]  /*9030*/  SEL R9, R9, R14, !P6 ;  /* 0x0000000e09097207 */ /* 0x000fc40007000000 */
[----:B------:R-:W-:Y:S02]  /*9040*/  ISETP.NE.U32.AND P3, PT, R4, 0x1, PT ;  /* 0x000000010400780c */ /* 0x000fe40003f65070 */
[----:B------:R-:W-:Y:S02]  /*9050*/  SEL R11, R11, R16, !P6 ;  /* 0x000000100b0b7207 */ /* 0x000fe40007000000 */
[-C--:B------:R-:W-:Y:S02]  /*9060*/  IADD3 R4, P6, PT, RZ, R9.reuse, RZ ;  /* 0x00000009ff047210 */ /* 0x080fe40007fde0ff */
[----:B------:R-:W-:Y:S02]  /*9070*/  ISETP.NE.U32.AND.EX P5, PT, RZ, RZ, PT, P5 ;  /* 0x000000ffff00720c */ /* 0x000fe40003fa5150 */
[----:B------:R-:W-:Y:S02]  /*9080*/  IADD3.X R14, PT, PT, R11, 0x80, RZ, P6, !PT ;  /* 0x000000800b0e7810 */ /* 0x000fe400037fe4ff */
[----:B------:R-:W-:-:S02]  /*9090*/  SEL R4, R4, R9, !P5 ;  /* 0x0000000904047207 */ /* 0x000fc40006800000 */
[----:B------:R-:W-:Y:S02]  /*90a0*/  SEL R14, R14, R11, !P5 ;  /* 0x0000000b0e0e7207 */ /* 0x000fe40006800000 */
[-C--:B------:R-:W-:Y:S02]  /*90b0*/  IADD3 R9, P5, PT, RZ, R4.reuse, RZ ;  /* 0x00000004ff097210 */ /* 0x080fe40007fbe0ff */
[----:B------:R-:W-:Y:S02]  /*90c0*/  ISETP.NE.U32.AND.EX P2, PT, RZ, RZ, PT, P2 ;  /* 0x000000ffff00720c */ /* 0x000fe40003f45120 */
[----:B------:R-:W-:Y:S02]  /*90d0*/  IADD3.X R11, PT, PT, R14, 0x40, RZ, P5, !PT ;  /* 0x000000400e0b7810 */ /* 0x000fe40002ffe4ff */
[----:B------:R-:W-:Y:S02]  /*90e0*/  SEL R9, R9, R4, !P2 ;  /* 0x0000000409097207 */ /* 0x000fe40005000000 */
[----:B------:R-:W-:-:S02]  /*90f0*/  SEL R11, R11, R14, !P2 ;  /* 0x0000000e0b0b7207 */ /* 0x000fc40005000000 */
[-C--:B------:R-:W-:Y:S02]  /*9100*/  IADD3 R4, P2, PT, RZ, R9.reuse, RZ ;  /* 0x00000009ff047210 */ /* 0x080fe40007f5e0ff */
[----:B------:R-:W-:Y:S02]  /*9110*/  ISETP.NE.U32.AND.EX P0, PT, RZ, RZ, PT, P0 ;  /* 0x000000ffff00720c */ /* 0x000fe40003f05100 */
[----:B------:R-:W-:Y:S02]  /*9120*/  IADD3.X R14, PT, PT, R11, 0x20, RZ, P2, !PT ;  /* 0x000000200b0e7810 */ /* 0x000fe400017fe4ff */
[----:B------:R-:W-:Y:S02]  /*9130*/  SEL R4, R4, R9, !P0 ;  /* 0x0000000904047207 */ /* 0x000fe40004000000 */
[----:B------:R-:W-:Y:S02]  /*9140*/  SEL R14, R14, R11, !P0 ;  /* 0x0000000b0e0e7207 */ /* 0x000fe40004000000 */
[----:B------:R-:W-:-:S02]  /*9150*/  IADD3 R9, P0, PT, RZ, R4, RZ ;  /* 0x00000004ff097210 */ /* 0x000fc40007f1e0ff */
[----:B------:R-:W-:Y:S02]  /*9160*/  ISETP.NE.U32.AND.EX P1, PT, RZ, RZ, PT, P1 ;  /* 0x000000ffff00720c */ /* 0x000fe40003f25110 */
        /* <DEDUP_REMOVED lines=10> */
[----:B------:R-:W-:-:S04]  /*9210*/  IADD3 R9, P0, PT, RZ, R4, RZ ;  /* 0x00000004ff097210 */ /* 0x000fc80007f1e0ff */
[----:B------:R-:W-:Y:S02]  /*9220*/  SEL R9, R9, R4, !P3 ;  /* 0x0000000409097207 */ /* 0x000fe40005800000 */
[----:B------:R-:W-:Y:S02]  /*9230*/  IADD3.X R11, PT, PT, R14, 0x4, RZ, P0, !PT ;  /* 0x000000040e0b7810 */ /* 0x000fe400007fe4ff */
[----:B------:R-:W-:Y:S02]  /*9240*/  LOP3.LUT P0, RZ, R54, R3, RZ, 0xc0, !PT ;  /* 0x0000000336ff7212 */ /* 0x000fe4000780c0ff */
[----:B------:R-:W-:Y:S02]  /*9250*/  SEL R11, R11, R14, !P3 ;  /* 0x0000000e0b0b7207 */ /* 0x000fe40005800000 */
[----:B------:R-:W-:Y:S02]  /*9260*/  IADD3 R4, P1, PT, RZ, R9, RZ ;  /* 0x00000009ff047210 */ /* 0x000fe40007f3e0ff */
[----:B------:R-:W-:-:S02]  /*9270*/  LOP3.LUT P0, RZ, R53, R2, RZ, 0xc0, P0 ;  /* 0x0000000235ff7212 */ /* 0x000fc4000000c0ff */
[----:B------:R-:W-:Y:S02]  /*9280*/  IADD3.X R14, PT, PT, R11, 0x2, RZ, P1, !PT ;  /* 0x000000020b0e7810 */ /* 0x000fe40000ffe4ff */
[----:B------:R-:W-:Y:S01]  /*9290*/  SEL R4, R9, R4, !P0 ;  /* 0x0000000409047207 */ /* 0x000fe20004000000 */
[--C-:B------:R-:W-:Y:S01]  /*92a0*/  IMAD.MOV.U32 R9, RZ, RZ, R8.reuse ;  /* 0x000000ffff097224 */ /* 0x100fe200078e0008 */
[----:B------:R-:W-:Y:S02]  /*92b0*/  SEL R14, R11, R14, !P0 ;  /* 0x0000000e0b0e7207 */ /* 0x000fe40004000000 */
[----:B------:R-:W-:Y:S01]  /*92c0*/  LOP3.LUT P1, RZ, R52, R3, RZ, 0xc0, !PT ;  /* 0x0000000334ff7212 */ /* 0x000fe2000782c0ff */
[----:B------:R-:W-:Y:S01]  /*92d0*/  IMAD.MOV.U32 R3, RZ, RZ, R8 ;  /* 0x000000ffff037224 */ /* 0x000fe200078e0008 */
[----:B------:R-:W-:Y:S02]  /*92e0*/  IADD3 R11, P2, PT, RZ, R4, RZ ;  /* 0x00000004ff0b7210 */ /* 0x000fe40007f5e0ff */
[----:B------:R-:W-:Y:S01]  /*92f0*/  LOP3.LUT P0, RZ, R51, R2, RZ, 0xc0, P1 ;  /* 0x0000000233ff7212 */ /* 0x000fe2000080c0ff */
[----:B------:R-:W-:Y:S01]  /*9300*/  IMAD.MOV.U32 R2, RZ, RZ, R7 ;  /* 0x000000ffff027224 */ /* 0x000fe200078e0007 */
[----:B------:R-:W-:-:S02]  /*9310*/  IADD3.X R13, PT, PT, R14, 0x1, RZ, P2, !PT ;  /* 0x000000010e0d7810 */ /* 0x000fc400017fe4ff */
[----:B------:R-:W-:Y:S01]  /*9320*/  SEL R11, R4, R11, !P0 ;  /* 0x0000000b040b7207 */ /* 0x000fe20004000000 */
[----:B------:R-:W-:Y:S01]  /*9330*/  IMAD.MOV.U32 R4, RZ, RZ, R7 ;  /* 0x000000ffff047224 */ /* 0x000fe200078e0007 */
[----:B------:R-:W-:Y:S01]  /*9340*/  SEL R13, R14, R13, !P0 ;  /* 0x0000000d0e0d7207 */ /* 0x000fe20004000000 */
[----:B------:R0:W-:Y:S01]  /*9350*/  STL.64 [R5], R2 ;  /* 0x0000000205007387 */ /* 0x0001e20000100a00 */
[----:B------:R-:W-:Y:S01]  /*9360*/  LOP3.LUT R7, R12, R11, RZ, 0x3c, !PT ;  /* 0x0000000b0c077212 */ /* 0x000fe200078e3cff */
[----:B------:R-:W-:Y:S01]  /*9370*/  IMAD.MOV.U32 R12, RZ, RZ, R4 ;  /* 0x000000ffff0c7224 */ /* 0x000fe200078e0004 */
[----:B------:R-:W-:Y:S01]  /*9380*/  LOP3.LUT R8, R10, R13, RZ, 0x3c, !PT ;  /* 0x0000000d0a087212 */ /* 0x000fe200078e3cff */
[----:B------:R-:W-:Y:S01]  /*9390*/  IMAD.MOV.U32 R10, RZ, RZ, R9 ;  /* 0x000000ffff0a7224 */ /* 0x000fe200078e0009 */
[----:B------:R-:W-:Y:S01]  /*93a0*/  ISETP.NE.AND P0, PT, R6, 0x11, PT ;  /* 0x000000110600780c */ /* 0x000fe20003f05270 */
[----:B0-----:R-:W-:Y:S02]  /*93b0*/  IMAD.MOV.U32 R2, RZ, RZ, R7 ;  /* 0x000000ffff027224 */ /* 0x001fe400078e0007 */
[----:B------:R-:W-:-:S05]  /*93c0*/  IMAD.MOV.U32 R3, RZ, RZ, R8 ;  /* 0x000000ffff037224 */ /* 0x000fca00078e0008 */
[----:B------:R0:W-:Y:S05]  /*93d0*/  STL.64 [R5+0x88], R2 ;  /* 0x0000880205007387 */ /* 0x0001ea0000100a00 */
[----:B------:R-:W-:Y:S05]  /*93e0*/  @P0 BRA `(.L_x_2) ;  /* 0xffffffd8008c0947 */ /* 0x000fea000383ffff */
[----:B0-----:R-:W2:Y:S01]  /*93f0*/  LDL R5, [R1+0x84] ;  /* 0x0000840001057983 */ /* 0x001ea20000100800 */
[----:B------:R-:W0:Y:S03]  /*9400*/  LDCU UR24, c[0x3][0x2e0] ;  /* 0x00c05c00ff1877ac */ /* 0x000e260008000800 */
[----:B------:R-:W2:Y:S01]  /*9410*/  LDL.64 R2, [R1+0x108] ;  /* 0x0001080001027983 */ /* 0x000ea20000100a00 */
[----:B------:R-:W1:Y:S01]  /*9420*/  LDCU UR45, c[0x3][0x2e4] ;  /* 0x00c05c80ff2d77ac */ /* 0x000e620008000800 */
[----:B------:R-:W3:Y:S01]  /*9430*/  LDCU UR22, c[0x3][0x2e8] ;  /* 0x00c05d00ff1677ac */ /* 0x000ee20008000800 */
[----:B------:R-:W4:Y:S01]  /*9440*/  LDCU UR44, c[0x3][0x2ec] ;  /* 0x00c05d80ff2c77ac */ /* 0x000f220008000800 */
[----:B------:R-:W5:Y:S01]  /*9450*/  LDCU UR43, c[0x3][0x2f0] ;  /* 0x00c05e00ff2b77ac */ /* 0x000f620008000800 */
[----:B0-----:R-:W-:Y:S02]  /*9460*/  UIADD3 UR24, UPT, UPT, -UR24, 0x40, URZ ;  /* 0x0000004018187890 */ /* 0x001fe4000fffe1ff */
[----:B-1----:R-:W-:Y:S01]  /*9470*/  UIADD3 UR45, UPT, UPT, -UR45, 0x40, URZ ;  /* 0x000000402d2d7890 */ /* 0x002fe2000fffe1ff */
[----:B------:R-:W0:Y:S01]  /*9480*/  LDCU UR19, c[0x3][0x2f4] ;  /* 0x00c05e80ff1377ac */ /* 0x000e220008000800 */
[----:B---3--:R-:W-:Y:S01]  /*9490*/  UIADD3 UR22, UPT, UPT, -UR22, 0x40, URZ ;  /* 0x0000004016167890 */ /* 0x008fe2000fffe1ff */
[----:B------:R-:W1:Y:S01]  /*94a0*/  LDCU UR56, c[0x3][0x2f8] ;  /* 0x00c05f00ff3877ac */ /* 0x000e620008000800 */
[----:B----4-:R-:W-:-:S02]  /*94b0*/  UIADD3 UR44, UPT, UPT, -UR44, 0x40, URZ ;  /* 0x000000402c2c7890 */ /* 0x010fc4000fffe1ff */
[----:B-----5:R-:W-:Y:S01]  /*94c0*/  UIADD3 UR43, UPT, UPT, -UR43, 0x40, URZ ;  /* 0x000000402b2b7890 */ /* 0x020fe2000fffe1ff */
[----:B------:R-:W3:Y:S01]  /*94d0*/  LDCU UR75, c[0x3][0x2fc] ;  /* 0x00c05f80ff4b77ac */ /* 0x000ee20008000800 */
[----:B------:R-:W4:Y:S01]  /*94e0*/  LDCU UR29, c[0x3][0x300] ;  /* 0x00c06000ff1d77ac */ /* 0x000f220008000800 */
[----:B0-----:R-:W-:Y:S01]  /*94f0*/  UIADD3 UR19, UPT, UPT, -UR19, 0x40, URZ ;  /* 0x0000004013137890 */ /* 0x001fe2000fffe1ff */
[----:B------:R-:W0:Y:S01]  /*9500*/  LDCU UR73, c[0x3][0x304] ;  /* 0x00c06080ff4977ac */ /* 0x000e220008000800 */
[----:B-1----:R-:W-:Y:S01]  /*9510*/  UIADD3 UR56, UPT, UPT, -UR56, 0x40, URZ ;  /* 0x0000004038387890 */ /* 0x002fe2000fffe1ff */
[----:B------:R-:W1:Y:S01]  /*9520*/  LDCU UR27, c[0x3][0x308] ;  /* 0x00c06100ff1b77ac */ /* 0x000e620008000800 */
[----:B---3--:R-:W-:Y:S01]  /*9530*/  UIADD3 UR75, UPT, UPT, -UR75, 0x40, URZ ;  /* 0x000000404b4b7890 */ /* 0x008fe2000fffe1ff */
[----:B------:R-:W3:Y:S01]  /*9540*/  LDCU UR71, c[0x3][0x30c] ;  /* 0x00c06180ff4777ac */ /* 0x000ee20008000800 */
[----:B----4-:R-:W-:Y:S01]  /*9550*/  UIADD3 UR29, UPT, UPT, -UR29, 0x40, URZ ;  /* 0x000000401d1d7890 */ /* 0x010fe2000fffe1ff */
        /* <DEDUP_REMOVED lines=37> */
[----:B------:R-:W5:Y:S01]  /*97b0*/  LDCU UR72, c[0x3][0x35c] ;  /* 0x00c06b80ff4877ac */ /* 0x000f620008000800 */
[----:B---3--:R-:W-:-:S02]  /*97c0*/  UIADD3 UR33, UPT, UPT, -UR33, 0x40, URZ ;  /* 0x0000004021217890 */ /* 0x008fc4000fffe1ff */
[----:B----4-:R-:W-:Y:S01]  /*97d0*/  UIADD3 UR74, UPT, UPT, -UR74, 0x40, URZ ;  /* 0x000000404a4a7890 */ /* 0x010fe2000fffe1ff */
[----:B------:R-:W3:Y:S01]  /*97e0*/  LDCU UR52, c[0x3][0x360] ;  /* 0x00c06c00ff3477ac */ /* 0x000ee20008000800 */
[----:B------:R-:W4:Y:S01]  /*97f0*/  LDCU UR70, c[0x3][0x364] ;  /* 0x00c06c80ff4677ac */ /* 0x000f220008000800 */
[----:B0-----:R-:W-:Y:S02]  /*9800*/  UIADD3 UR31, UPT, UPT, -UR31, 0x40, URZ ;  /* 0x000000401f1f7890 */ /* 0x001fe4000fffe1ff */
[----:B-1----:R-:W-:Y:S01]  /*9810*/  UIADD3 UR54, UPT, UPT, -UR54, 0x40, URZ ;  /* 0x0000004036367890 */ /* 0x002fe2000fffe1ff */
[----:B------:R-:W0:Y:S01]  /*9820*/  LDCU UR69, c[0x3][0x36c] ;  /* 0x00c06d80ff4577ac */ /* 0x000e220008000800 */
[----:B-----5:R-:W-:Y:S01]  /*9830*/  UIADD3 UR72, UPT, UPT, -UR72, 0x40, URZ ;  /* 0x0000004048487890 */ /* 0x020fe2000fffe1ff */
[----:B------:R-:W1:Y:S01]  /*9840*/  LDCU UR50, c[0x3][0x368] ;  /* 0x00c06d00ff3277ac */ /* 0x000e620008000800 */
[----:B---3--:R-:W-:Y:S01]  /*9850*/  UIADD3 UR52, UPT, UPT, -UR52, 0x40, URZ ;  /* 0x0000004034347890 */ /* 0x008fe2000fffe1ff */
[----:B------:R-:W3:Y:S01]  /*9860*/  LDCU UR67, c[0x3][0x374] ;  /* 0x00c06e80ff4377ac */ /* 0x000ee20008000800 */
[----:B----4-:R-:W-:Y:S01]  /*9870*/  UIADD3 UR70, UPT, UPT, -UR70, 0x40, URZ ;  /* 0x0000004046467890 */ /* 0x010fe2000fffe1ff */
[----:B------:R-:W4:Y:S01]  /*9880*/  LDCU UR48, c[0x3][0x370] ;  /* 0x00c06e00ff3077ac */ /* 0x000f220008000800 */
[----:B------:R-:W5:Y:S01]  /*9890*/  LDCU UR65, c[0x3][0x37c] ;  /* 0x00c06f80ff4177ac */ /* 0x000f620008000800 */
[----:B0-----:R-:W-:-:S02]  /*98a0*/  UIADD3 UR69, UPT, UPT, -UR69, 0x40, URZ ;  /* 0x0000004045457890 */ /* 0x001fc4000fffe1ff */
[----:B-1----:R-:W-:Y:S01]  /*98b0*/  UIADD3 UR50, UPT, UPT, -UR50, 0x40, URZ ;  /* 0x0000004032327890 */ /* 0x002fe2000fffe1ff */
[----:B------:R-:W0:Y:S01]  /*98c0*/  LDCU UR46, c[0x3][0x378] ;  /* 0x00c06f00ff2e77ac */ /* 0x000e220008000800 */
[----:B------:R-:W1:Y:S01]  /*98d0*/  LDCU UR20, c[0x3][0x380] ;  /* 0x00c07000ff1477ac */ /* 0x000e620008000800 */
[----:B---3--:R-:W-:Y:S01]  /*98e0*/  UIADD3 UR67, UPT, UPT, -UR67, 0x40, URZ ;  /* 0x0000004043437890 */ /* 0x008fe2000fffe1ff */
[----:B------:R-:W3:Y:S01]  /*98f0*/  LDCU UR63, c[0x3][0x384] ;  /* 0x00c07080ff3f77ac */ /* 0x000ee20008000800 */
        /* <DEDUP_REMOVED lines=16> */
[----:B--2---:R-:W-:Y:S01]  /*9a00*/  IADD3 R248, P0, PT, R2, R5, RZ ;  /* 0x0000000502f87210 */ /* 0x004fe20007f1e0ff */
[----:B----4-:R-:W-:-:S04]  /*9a10*/  UIADD3 UR48, UPT, UPT, -UR48, 0x40, URZ ;  /* 0x0000004030307890 */ /* 0x010fc8000fffe1ff */
[----:B------:R-:W-:Y:S01]  /*9a20*/  IMAD.X R3, RZ, RZ, R3, P0 ;  /* 0x000000ffff037224 */ /* 0x000fe200000e0603 */
[----:B-----5:R-:W-:Y:S02]  /*9a30*/  UIADD3 UR65, UPT, UPT, -UR65, 0x40, URZ ;  /* 0x0000004041417890 */ /* 0x020fe4000fffe1ff */
[----:B0-----:R-:W-:Y:S02]  /*9a40*/  UIADD3 UR46, UPT, UPT, -UR46, 0x40, URZ ;  /* 0x000000402e2e7890 */ /* 0x001fe4000fffe1ff */
[C-C-:B------:R-:W-:Y:S01]  /*9a50*/  SHF.R.U64 R8, R248.reuse, UR24, R3.reuse ;  /* 0x00000018f8087c19 */ /* 0x140fe20008001203 */
[----:B------:R-:W0:Y:S01]  /*9a60*/  LDCU UR24, c[0x3][0x3c8] ;  /* 0x00c07900ff1877ac */ /* 0x000e220008000800 */
[----:B------:R-:W-:Y:S02]  /*9a70*/  SHF.R.U64 R7, R248, UR45, R3 ;  /* 0x0000002df8077c19 */ /* 0x000fe40008001203 */
[----:B------:R-:W-:Y:S01]  /*9a80*/  LOP3.LUT R8, R8, 0x1, RZ, 0xc0, !PT ;  /* 0x0000000108087812 */ /* 0x000fe200078ec0ff */
[----:B------:R-:W2:Y:S01]  /*9a90*/  LDCU UR45, c[0x3][0x3cc] ;  /* 0x00c07980ff2d77ac */ /* 0x000ea20008000800 */
[----:B------:R-:W-:-:S02]  /*9aa0*/  LOP3.LUT R7, R7, 0x1, RZ, 0xc0, !PT ;  /* 0x0000000107077812 */ /* 0x000fc400078ec0ff */
[--C-:B------:R-:W-:Y:S01]  /*9ab0*/  SHF.R.U64 R6, R248, UR22, R3.reuse ;  /* 0x00000016f8067c19 */ /* 0x100fe20008001203 */
[----:B------:R-:W4:Y:S01]  /*9ac0*/  LDCU UR22, c[0x3][0x3d0] ;  /* 0x00c07a00ff1677ac */ /* 0x000f220008000800 */
[----:B------:R-:W-:Y:S02]  /*9ad0*/  ISETP.NE.U32.AND P4, PT, R8, 0x1, PT ;  /* 0x000000010800780c */ /* 0x000fe40003f85070 */
[----:B------:R-:W-:Y:S01]  /*9ae0*/  ISETP.NE.U32.AND P1, PT, R7, 0x1, PT ;  /* 0x000000010700780c */ /* 0x000fe20003f25070 */
[----:B-1----:R-:W-:Y:S01]  /*9af0*/  UIADD3 UR20, UPT, UPT, -UR20, 0x40, URZ ;  /* 0x0000004014147890 */ /* 0x002fe2000fffe1ff */
[----:B------:R-:W-:Y:S01]  /*9b00*/  LOP3.LUT R6, R6, 0x1, RZ, 0xc0, !PT ;  /* 0x0000000106067812 */ /* 0x000fe200078ec0ff */
[----:B---3--:R-:W-:Y:S01]  /*9b10*/  UIADD3 UR63, UPT, UPT, -UR63, 0x40, URZ ;  /* 0x000000403f3f7890 */ /* 0x008fe2000fffe1ff */
[C-C-:B------:R-:W-:Y:S01]  /*9b20*/  SHF.R.U64 R5, R248.reuse, UR44, R3.reuse ;  /* 0x0000002cf8057c19 */ /* 0x140fe20008001203 */
[----:B------:R-:W1:Y:S01]  /*9b30*/  LDCU UR44, c[0x3][0x3d4] ;  /* 0x00c07a80ff2c77ac */ /* 0x000e620008000800 */
[----:B------:R-:W-:-:S02]  /*9b40*/  SHF.R.U64 R4, R248, UR43, R3 ;  /* 0x0000002bf8047c19 */ /* 0x000fc40008001203 */
[----:B------:R-:W-:Y:S01]  /*9b50*/  ISETP.NE.U32.AND.EX P4, PT, RZ, RZ, PT, P4 ;  /* 0x000000ffff00720c */ /* 0x000fe20003f85140 */
[----:B------:R-:W3:Y:S01]  /*9b60*/  LDCU UR43, c[0x3][0x3d8] ;  /* 0x00c07b00ff2b77ac */ /* 0x000ee20008000800 */
[----:B------:R-:W-:Y:S02]  /*9b70*/  ISETP.NE.U32.AND.EX P1, PT, RZ, RZ, PT, P1 ;  /* 0x000000ffff00720c */ /* 0x000fe40003f25110 */
[----:B------:R-:W-:Y:S01]  /*9b80*/  ISETP.NE.U32.AND P3, PT, R6, 0x1, PT ;  /* 0x000000010600780c */ /* 0x000fe20003f65070 */
[----:B------:R-:W-:Y:S01]  /*9b90*/  UIADD3 UR42, UPT, UPT, -UR42, 0x40, URZ ;  /* 0x000000402a2a7890 */ /* 0x000fe2000fffe1ff */
[----:B------:R-:W-:Y:S01]  /*9ba0*/  LOP3.LUT R5, R5, 0x1, RZ, 0xc0, !PT ;  /* 0x0000000105057812 */ /* 0x000fe200078ec0ff */
[----:B------:R-:W-:Y:S01]  /*9bb0*/  UIADD3 UR61, UPT, UPT, -UR61, 0x40, URZ ;  /* 0x000000403d3d7890 */ /* 0x000fe2000fffe1ff */
[----:B------:R-:W-:Y:S01]  /*9bc0*/  LOP3.LUT R4, R4, 0x1, RZ, 0xc0, !PT ;  /* 0x0000000104047812 */ /* 0x000fe200078ec0ff */
[----:B------:R-:W-:Y:S01]  /*9bd0*/  UIADD3 UR38, UPT, UPT, -UR38, 0x40, URZ ;  /* 0x0000004026267890 */ /* 0x000fe2000fffe1ff */
[----:B------:R-:W-:Y:S01]  /*9be0*/  ISETP.NE.U32.AND.EX P3, PT, RZ, RZ, PT, P3 ;  /* 0x000000ffff00720c */ /* 0x000fe20003f65130 */
[----:B------:R-:W-:Y:S01]  /*9bf0*/  UIADD3 UR59, UPT, UPT, -UR59, 0x40, URZ ;  /* 0x000000403b3b7890 */ /* 0x000fe2000fffe1ff */
[----:B------:R-:W-:Y:S01]  /*9c00*/  ISETP.NE.U32.AND P5, PT, R5, 0x1, PT ;  /* 0x000000010500780c */ /* 0x000fe20003fa5070 */
[----:B------:R-:W-:Y:S01]  /*9c10*/  UIADD3 UR36, UPT, UPT, -UR36, 0x40, URZ ;  /* 0x0000004024247890 */ /* 0x000fe2000fffe1ff */
[----:B------:R-:W-:-:S02]  /*9c20*/  ISETP.NE.U32.AND P0, PT, R4, 0x1, PT ;  /* 0x000000010400780c */ /* 0x000fc40003f05070 */
[----:B------:R-:W-:Y:S02]  /*9c30*/  CS2R R4, SRZ ;  /* 0x0000000000047805 */ /* 0x000fe4000001ff00 */
[--C-:B------:R-:W-:Y:S01]  /*9c40*/  SHF.R.U64 R2, R248, UR19, R3.reuse ;  /* 0x00000013f8027c19 */ /* 0x100fe20008001203 */
[----:B------:R-:W-:Y:S01]  /*9c50*/  @!P4 IMAD.MOV.U32 R5, RZ, RZ, -0x80000000 ;  /* 0x80000000ff05c424 */ /* 0x000fe200078e00ff */
[----:B------:R-:W-:Y:S01]  /*9c60*/  ISETP.NE.U32.AND.EX P5, PT, RZ, RZ, PT, P5 ;  /* 0x000000ffff00720c */ /* 0x000fe20003fa5150 */
[----:B------:R-:W5:Y:S01]  /*9c70*/  LDCU UR19, c[0x3][0x3dc] ;  /* 0x00c07b80ff1377ac */ /* 0x000f620008000800 */
[----:B------:R-:W-:Y:S02]  /*9c80*/  LOP3.LUT R2, R2, 0x1, RZ, 0xc0, !PT ;  /* 0x0000000102027812 */ /* 0x000fe400078ec0ff */
[--C-:B------:R-:W-:Y:S01]  /*9c90*/  SHF.R.U64 R6, R248, UR56, R3.reuse ;  /* 0x00000038f8067c19 */ /* 0x100fe20008001203 */
        /* <DEDUP_REMOVED lines=22> */
[----:B0-----:R-:W-:Y:S01]  /*9e00*/  UIADD3 UR24, UPT, UPT, -UR24, 0x40, URZ ;  /* 0x0000004018187890 */ /* 0x001fe2000fffe1ff */
[----:B------:R-:W-:Y:S01]  /*9e10*/  SHF.R.U64 R6, R248, UR29, R3 ;  /* 0x0000001df8067c19 */ /* 0x000fe20008001203 */
[----:B--2---:R-:W-:Y:S01]  /*9e20*/  UIADD3 UR45, UPT, UPT, -UR45, 0x40, URZ ;  /* 0x000000402d2d7890 */ /* 0x004fe2000fffe1ff */
[----:B------:R-:W-:Y:S01]  /*9e30*/  @!P5 IADD3 R4, P6, PT, RZ, R4, RZ ;  /* 0x00000004ff04d210 */ /* 0x000fe20007fde0ff */
[----:B----4-:R-:W-:Y:S01]  /*9e40*/  UIADD3 UR22, UPT, UPT, -UR22, 0x40, URZ ;  /* 0x0000004016167890 */ /* 0x010fe2000fffe1ff */
[----:B------:R-:W-:Y:S01]  /*9e50*/  ISETP.NE.U32.AND.EX P4, PT, RZ, RZ, PT, P4 ;  /* 0x000000ffff00720c */ /* 0x000fe20003f85140 */
[----:B-1----:R-:W-:Y:S01]  /*9e60*/  UIADD3 UR44, UPT, UPT, -UR44, 0x40, URZ ;  /* 0x000000402c2c7890 */ /* 0x002fe2000fffe1ff */
[----:B------:R-:W-:Y:S01]  /*9e70*/  ISETP.NE.U32.AND P1, PT, R2, 0x1, PT ;  /* 0x000000010200780c */ /* 0x000fe20003f25070 */
[----:B---3--:R-:W-:Y:S01]  /*9e80*/  UIADD3 UR43, UPT, UPT, -UR43, 0x40, URZ ;  /* 0x000000402b2b7890 */ /* 0x008fe2000fffe1ff */
[----:B------:R-:W-:Y:S01]  /*9e90*/  LOP3.LUT R6, R6, 0x1, RZ, 0xc0, !PT ;  /* 0x0000000106067812 */ /* 0x000fe200078ec0ff */
[----:B-----5:R-:W-:Y:S01]  /*9ea0*/  UIADD3 UR19, UPT, UPT, -UR19, 0x40, URZ ;  /* 0x0000004013137890 */ /* 0x020fe2000fffe1ff */
[----:B------:R-:W-:-:S02]  /*9eb0*/  @!P5 IADD3.X R5, PT, PT, R5, 0x10000000, RZ, P6, !PT ;  /* 0x100000000505d810 */ /* 0x000fc400037fe4ff */
[----:B------:R-:W-:Y:S02]  /*9ec0*/  SHF.R.U64 R2, R248, UR73, R3 ;  /* 0x00000049f8027c19 */ /* 0x000fe40008001203 */
[----:B------:R-:W-:Y:S02]  /*9ed0*/  @!P0 IADD3 R4, P6, PT, RZ, R4, RZ ;  /* 0x00000004ff048210 */ /* 0x000fe40007fde0ff */
[----:B------:R-:W-:Y:S02]  /*9ee0*/  ISETP.NE.U32.AND.EX P1, PT, RZ, RZ, PT, P1 ;  /* 0x000000ffff00720c */ /* 0x000fe40003f25110 */
[----:B------:R-:W-:Y:S02]  /*9ef0*/  ISETP.NE.U32.AND P3, PT, R6, 0x1, PT ;  /* 0x000000010600780c */ /* 0x000fe40003f65070 */
[----:B------:R-:W-:Y:S02]  /*9f00*/  LOP3.LUT R2, R2, 0x1, RZ, 0xc0, !PT ;  /* 0x0000000102027812 */ /* 0x000fe400078ec0ff */
        /* <DEDUP_REMOVED lines=109> */
[--C-:B------:R-:W-:Y:S02]  /*a5e0*/  SHF.R.U64 R6, R248, UR74, R3.reuse ;  /* 0x0000004af8067c19 */ /* 0x100fe40008001203 */
[----:B------:R-:W-:Y:S02]  /*a5f0*/  @!P2 IADD3 R4, P6, PT, RZ, R4, RZ ;  /* 0x00000004ff04a210 */ /* 0x000fe40007fde0ff */
[----:B------:R-:W-:Y:S02]  /*a600*/  ISETP.NE.U32.AND.EX P3, PT, RZ, RZ, PT, P3 ;  /* 0x000000ffff00720c */ /* 0x000fe40003f65130 */
[----:B------:R-:W-:Y:S02]  /*a610*/  ISETP.NE.U32.AND P5, PT, R2, 0x1, PT ;  /* 0x000000010200780c */ /* 0x000fe40003fa5070 */
[----:B------:R-:W-:Y:S02]  /*a620*/  SHF.R.U64 R2, R248, UR31, R3 ;  /* 0x0000001ff8027c19 */ /* 0x000fe40008001203 */
[----:B------:R-:W-:-:S02]  /*a630*/  LOP3.LUT R6, R6, 0x1, RZ, 0xc0, !PT ;  /* 0x0000000106067812 */ /* 0x000fc400078ec0ff */
[----:B------:R-:W-:Y:S02]  /*a640*/  @!P2 IADD3.X R5, PT, PT, R5, 0x100, RZ, P6, !PT ;  /* 0x000001000505a810 */ /* 0x000fe400037fe4ff */
[----:B------:R-:W-:Y:S02]  /*a650*/  @!P4 IADD3 R4, P6, PT, RZ, R4, RZ ;  /* 0x00000004ff04c210 */ /* 0x000fe40007fde0ff */
[----:B------:R-:W-:Y:S02]  /*a660*/  ISETP.NE.U32.AND.EX P5, PT, RZ, RZ, PT, P5 ;  /* 0x000000ffff00720c */ /* 0x000fe40003fa5150 */
[----:B------:R-:W-:Y:S02]  /*a670*/  LOP3.LUT R2, R2, 0x1, RZ, 0xc0, !PT ;  /* 0x0000000102027812 */ /* 0x000fe400078ec0ff */
[----:B------:R-:W-:Y:S02]  /*a680*/  ISETP.NE.U32.AND P0, PT, R6, 0x1, PT ;  /* 0x000000010600780c */ /* 0x000fe40003f05070 */
[----:B------:R-:W-:-:S02]  /*a690*/  @!P4 IADD3.X R5, PT, PT, R5, 0x80, RZ, P6, !PT ;  /* 0x000000800505c810 */ /* 0x000fc400037fe4ff */
[--C-:B------:R-:W-:Y:S02]  /*a6a0*/  SHF.R.U64 R6, R248, UR54, R3.reuse ;  /* 0x00000036f8067c19 */ /* 0x100fe40008001203 */
[----:B------:R-:W-:Y:S02]  /*a6b0*/  @!P1 IADD3 R4, P6, PT, RZ, R4, RZ ;  /* 0x00000004ff049210 */ /* 0x000fe40007fde0ff */
[----:B------:R-:W-:Y:S02]  /*a6c0*/  ISETP.NE.U32.AND P2, PT, R2, 0x1, PT ;  /* 0x000000010200780c */ /* 0x000fe40003f45070 */
[----:B------:R-:W-:Y:S02]  /*a6d0*/  ISETP.NE.U32.AND.EX P0, PT, RZ, RZ, PT, P0 ;  /* 0x000000ffff00720c */ /* 0x000fe40003f05100 */
[----:B------:R-:W-:Y:S02]  /*a6e0*/  SHF.R.U64 R2, R248, UR72, R3 ;  /* 0x00000048f8027c19 */ /* 0x000fe40008001203 */
[----:B------:R-:W-:-:S02]  /*a6f0*/  LOP3.LUT R6, R6, 0x1, RZ, 0xc0, !PT ;  /* 0x0000000106067812 */ /* 0x000fc400078ec0ff */
[----:B------:R-:W-:Y:S02]  /*a700*/  @!P1 IADD3.X R5, PT, PT, R5, 0x40, RZ, P6, !PT ;  /* 0x0000004005059810 */ /* 0x000fe400037fe4ff */
[----:B------:R-:W-:Y:S02]  /*a710*/  @!P3 IADD3 R4, P6, PT, RZ, R4, RZ ;  /* 0x00000004ff04b210 */ /* 0x000fe40007fde0ff */
[----:B------:R-:W-:Y:S02]  /*a720*/  LOP3.LUT R2, R2, 0x1, RZ, 0xc0, !PT ;  /* 0x0000000102027812 */ /* 0x000fe400078ec0ff */
[----:B------:R-:W-:Y:S02]  /*a730*/  ISETP.NE.U32.AND.EX P2, PT, RZ, RZ, PT, P2 ;  /* 0x000000ffff00720c */ /* 0x000fe40003f45120 */
[----:B------:R-:W-:Y:S02]  /*a740*/  ISETP.NE.U32.AND P4, PT, R6, 0x1, PT ;  /* 0x000000010600780c */ /* 0x000fe40003f85070 */
[----:B------:R-:W-:-:S02]  /*a750*/  @!P3 IADD3.X R5, PT, PT, R5, 0x20, RZ, P6, !PT ;  /* 0x000000200505b810 */ /* 0x000fc400037fe4ff */
[--C-:B------:R-:W-:Y:S02]  /*a760*/  SHF.R.U64 R6, R248, UR52, R3.reuse ;  /* 0x00000034f8067c19 */ /* 0x100fe40008001203 */
[----:B------:R-:W-:Y:S02]  /*a770*/  @!P5 IADD3 R4, P6, PT, RZ, R4, RZ ;  /* 0x00000004ff04d210 */ /* 0x000fe40007fde0ff */
[----:B------:R-:W-:Y:S02]  /*a780*/  ISETP.NE.U32.AND P1, PT, R2, 0x1, PT ;  /* 0x000000010200780c */ /* 0x000fe40003f25070 */
[----:B------:R-:W-:Y:S02]  /*a790*/  SHF.R.U64 R2, R248, UR70, R3 ;  /* 0x00000046f8027c19 */ /* 0x000fe40008001203 */
[----:B------:R-:W-:Y:S02]  /*a7a0*/  ISETP.NE.U32.AND.EX P4, PT, RZ, RZ, PT, P4 ;  /* 0x000000ffff00720c */ /* 0x000fe40003f85140 */
[----:B------:R-:W-:-:S02]  /*a7b0*/  LOP3.LUT R6, R6, 0x1, RZ, 0xc0, !PT ;  /* 0x0000000106067812 */ /* 0x000fc400078ec0ff */
[----:B------:R-:W-:Y:S02]  /*a7c0*/  @!P5 IADD3.X R5, PT, PT, R5, 0x10, RZ, P6, !PT ;  /* 0x000000100505d810 */ /* 0x000fe400037fe4ff */
[----:B------:R-:W-:Y:S02]  /*a7d0*/  @!P0 IADD3 R4, P6, PT, RZ, R4, RZ ;  /* 0x00000004ff048210 */ /* 0x000fe40007fde0ff */
[----:B------:R-:W-:Y:S02]  /*a7e0*/  LOP3.LUT R2, R2, 0x1, RZ, 0xc0, !PT ;  /* 0x0000000102027812 */ /* 0x000fe400078ec0ff */
[----:B------:R-:W-:Y:S02]  /*a7f0*/  ISETP.NE.U32.AND.EX P1, PT, RZ, RZ, PT, P1 ;  /* 0x000000ffff00720c */ /* 0x000fe40003f25110 */
[----:B------:R-:W-:Y:S02]  /*a800*/  ISETP.NE.U32.AND P3, PT, R6, 0x1, PT ;  /* 0x000000010600780c */ /* 0x000fe40003f65070 */
[----:B------:R-:W-:-:S02]  /*a810*/  @!P0 IADD3.X R5, PT, PT, R5, 0x8, RZ, P6, !PT ;  /* 0x0000000805058810 */ /* 0x000fc400037fe4ff */
[----:B------:R-:W-:Y:S02]  /*a820*/  ISETP.NE.U32.AND P5, PT, R2, 0x1, PT ;  /* 0x000000010200780c */ /* 0x000fe40003fa5070 */
[----:B------:R-:W-:Y:S02]  /*a830*/  @!P2 IADD3 R4, P0, PT, RZ, R4, RZ ;  /* 0x00000004ff04a210 */ /* 0x000fe40007f1e0ff */
[----:B------:R-:W-:Y:S02]  /*a840*/  SHF.R.U64 R2, R248, UR69, R3 ;  /* 0x00000045f8027c19 */ /* 0x000fe40008001203 */
[----:B------:R-:W-:Y:S02]  /*a850*/  ISETP.NE.U32.AND.EX P3, PT, RZ, RZ, PT, P3 ;  /* 0x000000ffff00720c */ /* 0x000fe40003f65130 */
[----:B------:R-:W-:Y:S02]  /*a860*/  @!P2 IADD3.X R5, PT, PT, R5, 0x4, RZ, P0, !PT ;  /* 0x000000040505a810 */ /* 0x000fe400007fe4ff */
[----:B------:R-:W-:-:S02]  /*a870*/  LOP3.LUT R2, R2, 0x1, RZ, 0xc0, !PT ;  /* 0x0000000102027812 */ /* 0x000fc400078ec0ff */
[----:B------:R-:W-:Y:S02]  /*a880*/  @!P4 IADD3 R4, P2, PT, RZ, R4, RZ ;  /* 0x00000004ff04c210 */ /* 0x000fe40007f5e0ff */
[----:B------:R-:W-:Y:S02]  /*a890*/  SHF.R.U64 R6, R248, UR50, R3 ;  /* 0x00000032f8067c19 */ /* 0x000fe40008001203 */
[----:B------:R-:W-:Y:S02]  /*a8a0*/  ISETP.NE.U32.AND.EX P5, PT, RZ, RZ, PT, P5 ;  /* 0x000000ffff00720c */ /* 0x000fe40003fa5150 */
[----:B------:R-:W-:Y:S02]  /*a8b0*/  ISETP.NE.U32.AND P0, PT, R2, 0x1, PT ;  /* 0x000000010200780c */ /* 0x000fe40003f05070 */
[----:B------:R-:W-:Y:S02]  /*a8c0*/  @!P4 IADD3.X R5, PT, PT, R5, 0x2, RZ, P2, !PT ;  /* 0x000000020505c810 */ /* 0x000fe400017fe4ff */
[----:B------:R-:W-:-:S02]  /*a8d0*/  LOP3.LUT R6, R6, 0x1, RZ, 0xc0, !PT ;  /* 0x0000000106067812 */ /* 0x000fc400078ec0ff */
[----:B------:R-:W-:Y:S02]  /*a8e0*/  SHF.R.U64 R2, R248, UR67, R3 ;  /* 0x00000043f8027c19 */ /* 0x000fe40008001203 */
[----:B------:R-:W-:Y:S02]  /*a8f0*/  @!P1 IADD3 R4, P4, PT, RZ, R4, RZ ;  /* 0x00000004ff049210 */ /* 0x000fe40007f9e0ff */
[----:B------:R-:W-:Y:S02]  /*a900*/  ISETP.NE.U32.AND P6, PT, R6, 0x1, PT ;  /* 0x000000010600780c */ /* 0x000fe40003fc5070 */
[----:B------:R-:W-:Y:S02]  /*a910*/  LOP3.LUT R2, R2, 0x1, RZ, 0xc0, !PT ;  /* 0x0000000102027812 */ /* 0x000fe400078ec0ff */
[----:B------:R-:W-:Y:S02]  /*a920*/  @!P1 IADD3.X R5, PT, PT, R5, 0x1, RZ, P4, !PT ;  /* 0x0000000105059810 */ /* 0x000fe400027fe4ff */
[----:B------:R-:W-:-:S02]  /*a930*/  @!P3 IADD3 R4, P4, PT, R4, -0x80000000, RZ ;  /* 0x800000000404b810 */ /* 0x000fc40007f9e0ff */
[----:B------:R-:W-:Y:S02]  /*a940*/  SHF.R.U64 R6, R248, UR48, R3 ;  /* 0x00000030f8067c19 */ /* 0x000fe40008001203 */
[----:B------:R-:W-:Y:S01]  /*a950*/  ISETP.NE.U32.AND P1, PT, R2, 0x1, PT ;  /* 0x000000010200780c */ /* 0x000fe20003f25070 */
[----:B------:R-:W-:Y:S01]  /*a960*/  @!P3 IMAD.X R5, RZ, RZ, R5, P4 ;  /* 0x000000ffff05b224 */ /* 0x000fe200020e0605 */
[----:B------:R-:W-:Y:S02]  /*a970*/  ISETP.NE.U32.AND.EX P6, PT, RZ, RZ, PT, P6 ;  /* 0x000000ffff00720c */ /* 0x000fe40003fc5160 */
[----:B------:R-:W-:Y:S02]  /*a980*/  SHF.R.U64 R2, R248, UR65, R3 ;  /* 0x00000041f8027c19 */ /* 0x000fe40008001203 */
[----:B------:R-:W-:Y:S02]  /*a990*/  @!P5 IADD3 R4, P4, PT, R4, 0x40000000, RZ ;  /* 0x400000000404d810 */ /* 0x000fe40007f9e0ff */
[----:B------:R-:W-:-:S02]  /*a9a0*/  LOP3.LUT R6, R6, 0x1, RZ, 0xc0, !PT ;  /* 0x0000000106067812 */ /* 0x000fc400078ec0ff */
[----:B------:R-:W-:Y:S01]  /*a9b0*/  LOP3.LUT R2, R2, 0x1, RZ, 0xc0, !PT ;  /* 0x0000000102027812 */ /* 0x000fe200078ec0ff */
[----:B------:R-:W-:Y:S01]  /*a9c0*/  @!P5 IMAD.X R5, RZ, RZ, R5, P4 ;  /* 0x000000ffff05d224 */ /* 0x000fe200020e0605 */
[----:B------:R-:W-:Y:S02]  /*a9d0*/  ISETP.NE.U32.AND P2, PT, R6, 0x1, PT ;  /* 0x000000010600780c */ /* 0x000fe40003f45070 */
[--C-:B------:R-:W-:Y:S02]  /*a9e0*/  SHF.R.U64 R6, R248, UR46, R3.reuse ;  /* 0x0000002ef8067c19 */ /* 0x100fe40008001203 */
[----:B------:R-:W-:Y:S02]  /*a9f0*/  ISETP.NE.U32.AND P4, PT, R2, 0x1, PT ;  /* 0x000000010200780c */ /* 0x000fe40003f85070 */
[----:B------:R-:W-:Y:S02]  /*aa00*/  SHF.R.U64 R2, R248, UR20, R3 ;  /* 0x00000014f8027c19 */ /* 0x000fe40008001203 */
[----:B------:R-:W-:-:S02]  /*aa10*/  LOP3.LUT R6, R6, 0x1, RZ, 0xc0, !PT ;  /* 0x0000000106067812 */ /* 0x000fc400078ec0ff */
[----:B------:R-:W-:Y:S02]  /*aa20*/  @!P6 IADD3 R4, P5, PT, R4, 0x20000000, RZ ;  /* 0x200000000404e810 */ /* 0x000fe40007fbe0ff */
[----:B------:R-:W-:Y:S02]  /*aa30*/  LOP3.LUT R2, R2, 0x1, RZ, 0xc0, !PT ;  /* 0x0000000102027812 */ /* 0x000fe400078ec0ff */
[----:B------:R-:W-:Y:S01]  /*aa40*/  ISETP.NE.U32.AND P3, PT, R6, 0x1, PT ;  /* 0x000000010600780c */ /* 0x000fe20003f65070 */
[----:B------:R-:W-:Y:S01]  /*aa50*/  @!P6 IMAD.X R5, RZ, RZ, R5, P5 ;  /* 0x000000ffff05e224 */ /* 0x000fe200028e0605 */
        /* <DEDUP_REMOVED lines=22> */
[----:B------:R-:W-:Y:S02]  /*abc0*/  SHF.R.U64 R248, R248, UR19, R3 ;  /* 0x00000013f8f87c19 */ /* 0x000fe40008001203 */
[----:B------:R-:W-:Y:S02]  /*abd0*/  ISETP.NE.U32.AND P5, PT, R2, 0x1, PT ;  /* 0x000000010200780c */ /* 0x000fe40003fa5070 */
[----:B------:R-:W0:Y:S02]  /*abe0*/  LDC.64 R2, c[0x0][0x380] ;  /* 0x0000e000ff027b82 */ /* 0x000e240000000a00 */
[----:B0-----:R-:W2:Y:S01]  /*abf0*/  LDG.E.64 R2, desc[UR40][R2.64] ;  /* 0x0000002802027981 */ /* 0x001ea2000c1e1b00 */
[----:B------:R-:W-:Y:S02]  /*ac00*/  ISETP.NE.U32.AND.EX P0, PT, RZ, RZ, PT, P0 ;  /* 0x000000ffff00720c */ /* 0x000fe40003f05100 */
[----:B------:R-:W-:-:S02]  /*ac10*/  ISETP.NE.U32.AND.EX P2, PT, RZ, RZ, PT, P2 ;  /* 0x000000ffff00720c */ /* 0x000fc40003f45120 */
[----:B------:R-:W-:Y:S02]  /*ac20*/  ISETP.NE.U32.AND.EX P1, PT, RZ, RZ, PT, P1 ;  /* 0x000000ffff00720c */ /* 0x000fe40003f25110 */
[----:B------:R-:W-:Y:S02]  /*ac30*/  ISETP.NE.U32.AND.EX P3, PT, RZ, RZ, PT, P3 ;  /* 0x000000ffff00720c */ /* 0x000fe40003f65130 */
[----:B------:R-:W-:Y:S02]  /*ac40*/  ISETP.NE.U32.AND.EX P4, PT, RZ, RZ, PT, P4 ;  /* 0x000000ffff00720c */ /* 0x000fe40003f85140 */
[----:B------:R-:W-:Y:S02]  /*ac50*/  LOP3.LUT R6, R6, 0x1, RZ, 0xc0, !PT ;  /* 0x0000000106067812 */ /* 0x000fe400078ec0ff */
[----:B------:R-:W-:Y:S02]  /*ac60*/  ISETP.NE.U32.AND.EX P5, PT, RZ, RZ, PT, P5 ;  /* 0x000000ffff00720c */ /* 0x000fe40003fa5150 */
[----:B------:R-:W-:-:S02]  /*ac70*/  @!P0 IADD3 R4, P6, PT, R4, 0x10000000, RZ ;  /* 0x1000000004048810 */ /* 0x000fc40007fde0ff */
[----:B------:R-:W-:Y:S02]  /*ac80*/  LOP3.LUT R7, R7, 0x1, RZ, 0xc0, !PT ;  /* 0x0000000107077812 */ /* 0x000fe400078ec0ff */
[----:B------:R-:W-:Y:S01]  /*ac90*/  LOP3.LUT R8, R8, 0x1, RZ, 0xc0, !PT ;  /* 0x0000000108087812 */ /* 0x000fe200078ec0ff */
[----:B------:R-:W-:Y:S01]  /*aca0*/  @!P0 IMAD.X R5, RZ, RZ, R5, P6 ;  /* 0x000000ffff058224 */ /* 0x000fe200030e0605 */
[----:B------:R-:W-:Y:S02]  /*acb0*/  @!P2 IADD3 R4, P6, PT, R4, 0x8000000, RZ ;  /* 0x080000000404a810 */ /* 0x000fe40007fde0ff */
[----:B------:R-:W-:Y:S02]  /*acc0*/  ISETP.NE.U32.AND P0, PT, R6, 0x1, PT ;  /* 0x000000010600780c */ /* 0x000fe40003f05070 */
[----:B------:R-:W-:Y:S01]  /*acd0*/  LOP3.LUT R9, R9, 0x1, RZ, 0xc0, !PT ;  /* 0x0000000109097812 */ /* 0x000fe200078ec0ff */
[----:B------:R-:W-:Y:S01]  /*ace0*/  @!P2 IMAD.X R5, RZ, RZ, R5, P6 ;  /* 0x000000ffff05a224 */ /* 0x000fe200030e0605 */
[----:B------:R-:W-:-:S02]  /*acf0*/  @!P1 IADD3 R4, P6, PT, R4, 0x4000000, RZ ;  /* 0x0400000004049810 */ /* 0x000fc40007fde0ff */
[----:B------:R-:W-:Y:S02]  /*ad00*/  ISETP.NE.U32.AND.EX P0, PT, RZ, RZ, PT, P0 ;  /* 0x000000ffff00720c */ /* 0x000fe40003f05100 */
[----:B------:R-:W-:Y:S01]  /*ad10*/  ISETP.NE.U32.AND P2, PT, R7, 0x1, PT ;  /* 0x000000010700780c */ /* 0x000fe20003f45070 */
[----:B------:R-:W-:Y:S01]  /*ad20*/  @!P1 IMAD.X R5, RZ, RZ, R5, P6 ;  /* 0x000000ffff059224 */ /* 0x000fe200030e0605 */
[----:B------:R-:W-:Y:S02]  /*ad30*/  @!P3 IADD3 R4, P6, PT, R4, 0x2000000, RZ ;  /* 0x020000000404b810 */ /* 0x000fe40007fde0ff */
[----:B------:R-:W-:Y:S02]  /*ad40*/  ISETP.NE.U32.AND.EX P2, PT, RZ, RZ, PT, P2 ;  /* 0x000000ffff00720c */ /* 0x000fe40003f45120 */
[----:B------:R-:W-:Y:S01]  /*ad50*/  ISETP.NE.U32.AND P1, PT, R8, 0x1, PT ;  /* 0x000000010800780c */ /* 0x000fe20003f25070 */
[----:B------:R-:W-:Y:S01]  /*ad60*/  @!P3 IMAD.X R5, RZ, RZ, R5, P6 ;  /* 0x000000ffff05b224 */ /* 0x000fe200030e0605 */
[----:B------:R-:W-:-:S02]  /*ad70*/  @!P4 IADD3 R4, P6, PT, R4, 0x1000000, RZ ;  /* 0x010000000404c810 */ /* 0x000fc40007fde0ff */
[----:B------:R-:W-:Y:S02]  /*ad80*/  ISETP.NE.U32.AND.EX P1, PT, RZ, RZ, PT, P1 ;  /* 0x000000ffff00720c */ /* 0x000fe40003f25110 */
[----:B------:R-:W-:Y:S01]  /*ad90*/  ISETP.NE.U32.AND P3, PT, R9, 0x1, PT ;  /* 0x000000010900780c */ /* 0x000fe20003f65070 */
[----:B------:R-:W-:Y:S01]  /*ada0*/  @!P4 IMAD.X R5, RZ, RZ, R5, P6 ;  /* 0x000000ffff05c224 */ /* 0x000fe200030e0605 */
[----:B------:R-:W-:Y:S02]  /*adb0*/  @!P5 IADD3 R4, P6, PT, R4, 0x800000, RZ ;  /* 0x008000000404d810 */ /* 0x000fe40007fde0ff */
[----:B------:R-:W-:Y:S02]  /*adc0*/  LOP3.LUT R10, R10, 0x1, RZ, 0xc0, !PT ;  /* 0x000000010a0a7812 */ /* 0x000fe400078ec0ff */
[----:B------:R-:W-:Y:S01]  /*add0*/  ISETP.NE.U32.AND.EX P3, PT, RZ, RZ, PT, P3 ;  /* 0x000000ffff00720c */ /* 0x000fe20003f65130 */
[----:B------:R-:W-:Y:S01]  /*ade0*/  @!P5 IMAD.X R5, RZ, RZ, R5, P6 ;  /* 0x000000ffff05d224 */ /* 0x000fe200030e0605 */
[----:B------:R-:W-:-:S02]  /*adf0*/  @!P0 IADD3 R4, P6, PT, R4, 0x400000, RZ ;  /* 0x0040000004048810 */ /* 0x000fc40007fde0ff */
[----:B------:R-:W-:Y:S02]  /*ae00*/  ISETP.NE.U32.AND P4, PT, R10, 0x1, PT ;  /* 0x000000010a00780c */ /* 0x000fe40003f85070 */
[----:B------:R-:W-:Y:S01]  /*ae10*/  LOP3.LUT R11, R11, 0x1, RZ, 0xc0, !PT ;  /* 0x000000010b0b7812 */ /* 0x000fe200078ec0ff */
[----:B------:R-:W-:Y:S01]  /*ae20*/  @!P0 IMAD.X R5, RZ, RZ, R5, P6 ;  /* 0x000000ffff058224 */ /* 0x000fe200030e0605 */
        /* <DEDUP_REMOVED lines=43> */
[----:B------:R-:W-:Y:S02]  /*b0e0*/  ISETP.NE.U32.AND P2, PT, R19, 0x1, PT ;  /* 0x000000011300780c */ /* 0x000fe40003f45070 */
[----:B------:R-:W-:Y:S02]  /*b0f0*/  @!P4 IADD3 R4, P6, PT, R4, 0x1000, RZ ;  /* 0x000010000404c810 */ /* 0x000fe40007fde0ff */
[----:B------:R-:W-:Y:S02]  /*b100*/  LOP3.LUT R20, R20, 0x1, RZ, 0xc0, !PT ;  /* 0x0000000114147812 */ /* 0x000fe400078ec0ff */
[----:B------:R-:W-:Y:S01]  /*b110*/  ISETP.NE.U32.AND.EX P2, PT, RZ, RZ, PT, P2 ;  /* 0x000000ffff00720c */ /* 0x000fe20003f45120 */
[----:B------:R-:W-:Y:S01]  /*b120*/  @!P4 IMAD.X R5, RZ, RZ, R5, P6 ;  /* 0x000000ffff05c224 */ /* 0x000fe200030e0605 */
[----:B------:R-:W-:Y:S02]  /*b130*/  ISETP.NE.U32.AND P1, PT, R20, 0x1, PT ;  /* 0x000000011400780c */ /* 0x000fe40003f25070 */
        /* <DEDUP_REMOVED lines=25> */
[----:B------:R-:W-:-:S02]  /*b2d0*/  LOP3.LUT R26, R26, 0x1, RZ, 0xc0, !PT ;  /* 0x000000011a1a7812 */ /* 0x000fc400078ec0ff */
[----:B------:R-:W-:Y:S02]  /*b2e0*/  @!P0 IADD3 R4, P6, PT, R4, 0x40, RZ ;  /* 0x0000004004048810 */ /* 0x000fe40007fde0ff */
[----:B------:R-:W-:Y:S02]  /*b2f0*/  ISETP.NE.U32.AND.EX P3, PT, RZ, RZ, PT, P5 ;  /* 0x000000ffff00720c */ /* 0x000fe40003f65150 */
[----:B------:R-:W-:Y:S01]  /*b300*/  ISETP.NE.U32.AND P4, PT, R26, 0x1, PT ;  /* 0x000000011a00780c */ /* 0x000fe20003f85070 */
[----:B------:R-:W-:Y:S01]  /*b310*/  @!P0 IMAD.X R5, RZ, RZ, R5, P6 ;  /* 0x000000ffff058224 */ /* 0x000fe200030e0605 */
[----:B------:R-:W-:Y:S02]  /*b320*/  LOP3.LUT R27, R27, 0x1, RZ, 0xc0, !PT ;  /* 0x000000011b1b7812 */ /* 0x000fe400078ec0ff */
[----:B------:R-:W-:Y:S02]  /*b330*/  @!P2 IADD3 R4, P6, PT, R4, 0x20, RZ ;  /* 0x000000200404a810 */ /* 0x000fe40007fde0ff */
[----:B------:R-:W-:-:S02]  /*b340*/  ISETP.NE.U32.AND.EX P0, PT, RZ, RZ, PT, P4 ;  /* 0x000000ffff00720c */ /* 0x000fc40003f05140 */
[----:B------:R-:W-:Y:S01]  /*b350*/  ISETP.NE.U32.AND P5, PT, R27, 0x1, PT ;  /* 0x000000011b00780c */ /* 0x000fe20003fa5070 */
[----:B------:R-:W-:Y:S01]  /*b360*/  @!P2 IMAD.X R5, RZ, RZ, R5, P6 ;  /* 0x000000ffff05a224 */ /* 0x000fe200030e0605 */
[----:B------:R-:W-:Y:S02]  /*b370*/  @!P1 IADD3 R4, P4, PT, R4, 0x10, RZ ;  /* 0x0000001004049810 */ /* 0x000fe40007f9e0ff */
[----:B------:R-:W-:Y:S02]  /*b380*/  LOP3.LUT R248, R248, 0x1, RZ, 0xc0, !PT ;  /* 0x00000001f8f87812 */ /* 0x000fe400078ec0ff */
[----:B------:R-:W-:Y:S01]  /*b390*/  ISETP.NE.U32.AND.EX P5, PT, RZ, RZ, PT, P5 ;  /* 0x000000ffff00720c */ /* 0x000fe20003fa5150 */
[----:B------:R-:W-:Y:S01]  /*b3a0*/  @!P1 IMAD.X R5, RZ, RZ, R5, P4 ;  /* 0x000000ffff059224 */ /* 0x000fe200020e0605 */
[----:B------:R-:W-:Y:S02]  /*b3b0*/  ISETP.NE.U32.AND P2, PT, R248, 0x1, PT ;  /* 0x00000001f800780c */ /* 0x000fe40003f45070 */
[----:B------:R-:W-:-:S02]  /*b3c0*/  @!P3 IADD3 R4, P4, PT, R4, 0x8, RZ ;  /* 0x000000080404b810 */ /* 0x000fc40007f9e0ff */
[----:B------:R-:W-:Y:S02]  /*b3d0*/  ISETP.NE.U32.AND.EX P1, PT, RZ, RZ, PT, P2 ;  /* 0x000000ffff00720c */ /* 0x000fe40003f25120 */
[----:B------:R-:W-:Y:S01]  /*b3e0*/  @!P0 IADD3 R4, P2, PT, R4, 0x4, RZ ;  /* 0x0000000404048810 */ /* 0x000fe20007f5e0ff */
[----:B------:R-:W-:-:S04]  /*b3f0*/  @!P3 IMAD.X R5, RZ, RZ, R5, P4 ;  /* 0x000000ffff05b224 */ /* 0x000fc800020e0605 */
[----:B------:R-:W-:Y:S01]  /*b400*/  @!P0 IMAD.X R5, RZ, RZ, R5, P2 ;  /* 0x000000ffff058224 */ /* 0x000fe200010e0605 */
[----:B------:R-:W-:-:S05]  /*b410*/  @!P5 IADD3 R4, P0, PT, R4, 0x2, RZ ;  /* 0x000000020404d810 */ /* 0x000fca0007f1e0ff */
[----:B------:R-:W-:Y:S01]  /*b420*/  @!P5 IMAD.X R5, RZ, RZ, R5, P0 ;  /* 0x000000ffff05d224 */ /* 0x000fe200000e0605 */
[----:B------:R-:W-:-:S05]  /*b430*/  @!P1 IADD3 R4, P0, PT, R4, 0x1, RZ ;  /* 0x0000000104049810 */ /* 0x000fca0007f1e0ff */
[----:B------:R-:W-:Y:S01]  /*b440*/  @!P1 IMAD.X R5, RZ, RZ, R5, P0 ;  /* 0x000000ffff059224 */ /* 0x000fe200000e0605 */
[----:B--2---:R-:W-:-:S04]  /*b450*/  ISETP.NE.U32.AND P0, PT, R4, R2, PT ;  /* 0x000000020400720c */ /* 0x004fc80003f05070 */
[----:B------:R-:W-:Y:S02]  /*b460*/  ISETP.NE.AND.EX P1, PT, R5, R3, PT, P0 ;  /* 0x000000030500720c */ /* 0x000fe40003f25300 */
[----:B------:R-:W-:-:S05]  /*b470*/  IADD3 R42, P0, PT, R42, 0x1, RZ ;  /* 0x000000012a2a7810 */ /* 0x000fca0007f1e0ff */
[----:B------:R-:W-:-:S05]  /*b480*/  IMAD.X R43, RZ, RZ, R43, P0 ;  /* 0x000000ffff2b7224 */ /* 0x000fca00000e062b */
[--C-:B------:R-:W-:Y:S01]  /*b490*/  SHF.R.U64 R8, R42, UR17, R43.reuse ;  /* 0x000000112a087c19 */ /* 0x100fe2000800122b */
[----:B------:R-:W0:Y:S01]  /*b4a0*/  @!P1 LDC.64 R6, c[0x0][0x390] ;  /* 0x0000e400ff069b82 */ /* 0x000e220000000a00 */
[----:B------:R-:W-:Y:S02]  /*b4b0*/  SHF.R.U32.HI R9, RZ, UR17, R43 ;  /* 0x00000011ff097c19 */ /* 0x000fe4000801162b */
[----:B------:R-:W-:-:S04]  /*b4c0*/  ISETP.EQ.U32.AND P0, PT, R8, RZ, PT ;  /* 0x000000ff0800720c */ /* 0x000fc80003f02070 */
[----:B------:R-:W-:Y:S01]  /*b4d0*/  ISETP.EQ.AND.EX P0, PT, R9, RZ, PT, P0 ;  /* 0x000000ff0900720c */ /* 0x000fe20003f02300 */
[----:B------:R-:W1:Y:S01]  /*b4e0*/  @!P1 LDC.64 R2, c[0x4][RZ] ;  /* 0x01000000ff029b82 */ /* 0x000e620000000a00 */
[----:B0-----:R0:W-:Y:S04]  /*b4f0*/  @!P1 STG.E.64 desc[UR40][R6.64], R4 ;  /* 0x0000000406009986 */ /* 0x0011e8000c101b28 */
[----:B-1----:R0:W-:Y:S07]  /*b500*/  @!P1 STG.E desc[UR40][R2.64], RZ ;  /* 0x000000ff02009986 */ /* 0x0021ee000c101928 */
[----:B------:R-:W-:Y:S05]  /*b510*/  @P1 BRA P0, `(.L_x_3) ;  /* 0xffffff6400241947 */ /* 0x000fea000003ffff */
[----:B------:R-:W-:Y:S05]  /*b520*/  BSYNC.RECONVERGENT B0 ;  /* 0x0000000000007941 */ /* 0x000fea0003800200 */
.L_x_0:
[----:B------:R-:W-:Y:S05]  /*b530*/  EXIT ;  /* 0x000000000000794d */ /* 0x000fea0003800000 */
.L_x_4:
[----:B------:R-:W-:-:S00]  /*b540*/  BRA `(.L_x_4) ;  /* 0xfffffffc00fc7947 */ /* 0x000fc0000383ffff */
[----:B------:R-:W-:-:S00]  /*b550*/  NOP ;  /* 0x0000000000007918 */ /* 0x000fc00000000000 */
        /* <DEDUP_REMOVED lines=10> */
.L_x_5:


//--------------------- .nv.global.init           --------------------------
	.section	.nv.global.init,"aw",@progbits
	.align	4
.nv.global.init:
	.type		work,@object
	.size		work,(.L_0 - work)
work:
        /*0000*/ 	.byte	0x01, 0x00, 0x00, 0x00
.L_0:


//--------------------- .nv.shared.reserved.0     --------------------------
	.section	.nv.shared.reserved.0,"aw",@nobits
	.weak		__nv_reservedSMEM_offset_0_alias
	.size		__nv_reservedSMEM_offset_0_alias, 0, 64
	.other		__nv_reservedSMEM_offset_0_alias,@"STO_CUDA_RESERVED_SHARED STV_DEFAULT"
__nv_reservedSMEM_offset_0_alias:
	.zero		0
	.zero		64


//--------------------- .nv.constant0._Z13worker_threadPKmPmS1_i --------------------------
	.section	.nv.constant0._Z13worker_threadPKmPmS1_i,"a",@progbits
	.sectionflags	@""
	.align	4
.nv.constant0._Z13worker_threadPKmPmS1_i:
	.zero		924


//--------------------- SYMBOLS --------------------------

	.type		.nv.reservedSmem.offset0,@object
	.size		.nv.reservedSmem.offset0,0x4
